	.headerflags	@"EF_CUDA_TEXMODE_UNIFIED EF_CUDA_64BIT_ADDRESS EF_CUDA_ACCELERATORS EF_CUDA_SM90 EF_CUDA_VIRTUAL_SM(EF_CUDA_SM90)"
	.elftype	@"ET_EXEC"


//--------------------- .nv.info                  --------------------------
	.section	.nv.info,"",@"SHT_CUDA_INFO"
	.align	4


	//----- nvinfo : EIATTR_REGCOUNT
	.align		4
        /*0000*/ 	.byte	0x04, 0x2f
        /*0002*/ 	.short	(.L_3 - .L_2)
	.align		4
.L_2:
        /*0004*/ 	.word	index@(triton_poi_fused__native_batch_norm_legit_no_training_relu_threshold_backward_12)
        /*0008*/ 	.word	0x00000030


	//----- nvinfo : EIATTR_MIN_STACK_SIZE
	.align		4
.L_3:
        /*000c*/ 	.byte	0x04, 0x12
        /*000e*/ 	.short	(.L_5 - .L_4)
	.align		4
.L_4:
        /*0010*/ 	.word	index@(triton_poi_fused__native_batch_norm_legit_no_training_relu_threshold_backward_12)
        /*0014*/ 	.word	0x00000000


	//----- nvinfo : EIATTR_FRAME_SIZE
	.align		4
.L_5:
        /*0018*/ 	.byte	0x04, 0x11
        /*001a*/ 	.short	(.L_7 - .L_6)
	.align		4
.L_6:
        /*001c*/ 	.word	index@(triton_poi_fused__native_batch_norm_legit_no_training_relu_threshold_backward_12)
        /*0020*/ 	.word	0x00000000


	//----- nvinfo : EIATTR_MIN_STACK_SIZE
	.align		4
.L_7:
        /*0024*/ 	.byte	0x04, 0x12
        /*0026*/ 	.short	(.L_9 - .L_8)
	.align		4
.L_8:
        /*0028*/ 	.word	index@(triton_poi_fused__native_batch_norm_legit_no_training_relu_threshold_backward_12)
        /*002c*/ 	.word	0x00000000
.L_9:


//--------------------- .nv.info.triton_poi_fused__native_batch_norm_legit_no_training_relu_threshold_backward_12 --------------------------
	.section	.nv.info.triton_poi_fused__native_batch_norm_legit_no_training_relu_threshold_backward_12,"",@"SHT_CUDA_INFO"
	.sectionflags	@""
	.align	4


	//----- nvinfo : EIATTR_CUDA_API_VERSION
	.align		4
        /*0000*/ 	.byte	0x04, 0x37
        /*0002*/ 	.short	(.L_11 - .L_10)
.L_10:
        /*0004*/ 	.word	0x0000007c


	//----- nvinfo : EIATTR_KPARAM_INFO
	.align		4
.L_11:
        /*0008*/ 	.byte	0x04, 0x17
        /*000a*/ 	.short	(.L_13 - .L_12)
.L_12:
        /*000c*/ 	.word	0x00000000
        /*0010*/ 	.short	0x0008
        /*0012*/ 	.short	0x003c
        /*0014*/ 	.byte	0x00, 0xf0, 0x11, 0x00


	//----- nvinfo : EIATTR_KPARAM_INFO
	.align		4
.L_13:
        /*0018*/ 	.byte	0x04, 0x17
        /*001a*/ 	.short	(.L_15 - .L_14)
.L_14:
        /*001c*/ 	.word	0x00000000
        /*0020*/ 	.short	0x0007
        /*0022*/ 	.short	0x0038
        /*0024*/ 	.byte	0x00, 0xf0, 0x11, 0x00


	//----- nvinfo : EIATTR_KPARAM_INFO
	.align		4
.L_15:
        /*0028*/ 	.byte	0x04, 0x17
        /*002a*/ 	.short	(.L_17 - .L_16)
.L_16:
        /*002c*/ 	.word	0x00000000
        /*0030*/ 	.short	0x0006
        /*0032*/ 	.short	0x0030
        /*0034*/ 	.byte	0x00, 0xf4, 0x21, 0x00


	//----- nvinfo : EIATTR_KPARAM_INFO
	.align		4
.L_17:
        /*0038*/ 	.byte	0x04, 0x17
        /*003a*/ 	.short	(.L_19 - .L_18)
.L_18:
        /*003c*/ 	.word	0x00000000
        /*0040*/ 	.short	0x0005
        /*0042*/ 	.short	0x0028
        /*0044*/ 	.byte	0x00, 0xf4, 0x21, 0x00


	//----- nvinfo : EIATTR_KPARAM_INFO
	.align		4
.L_19:
        /*0048*/ 	.byte	0x04, 0x17
        /*004a*/ 	.short	(.L_21 - .L_20)
.L_20:
        /*004c*/ 	.word	0x00000000
        /*0050*/ 	.short	0x0004
        /*0052*/ 	.short	0x0020
        /*0054*/ 	.byte	0x00, 0xf4, 0x21, 0x00


	//----- nvinfo : EIATTR_KPARAM_INFO
	.align		4
.L_21:
        /*0058*/ 	.byte	0x04, 0x17
        /*005a*/ 	.short	(.L_23 - .L_22)
.L_22:
        /*005c*/ 	.word	0x00000000
        /*0060*/ 	.short	0x0003
        /*0062*/ 	.short	0x0018
        /*0064*/ 	.byte	0x00, 0xf4, 0x21, 0x00


	//----- nvinfo : EIATTR_KPARAM_INFO
	.align		4
.L_23:
        /*0068*/ 	.byte	0x04, 0x17
        /*006a*/ 	.short	(.L_25 - .L_24)
.L_24:
        /*006c*/ 	.word	0x00000000
        /*0070*/ 	.short	0x0002
        /*0072*/ 	.short	0x0010
        /*0074*/ 	.byte	0x00, 0xf4, 0x21, 0x00


	//----- nvinfo : EIATTR_KPARAM_INFO
	.align		4
.L_25:
        /*0078*/ 	.byte	0x04, 0x17
        /*007a*/ 	.short	(.L_27 - .L_26)
.L_26:
        /*007c*/ 	.word	0x00000000
        /*0080*/ 	.short	0x0001
        /*0082*/ 	.short	0x0008
        /*0084*/ 	.byte	0x00, 0xf4, 0x21, 0x00


	//----- nvinfo : EIATTR_KPARAM_INFO
	.align		4
.L_27:
        /*0088*/ 	.byte	0x04, 0x17
        /*008a*/ 	.short	(.L_29 - .L_28)
.L_28:
        /*008c*/ 	.word	0x00000000
        /*0090*/ 	.short	0x0000
        /*0092*/ 	.short	0x0000
        /*0094*/ 	.byte	0x00, 0xf4, 0x21, 0x00


	//----- nvinfo : EIATTR_SPARSE_MMA_MASK
	.align		4
.L_29:
        /*0098*/ 	.byte	0x03, 0x50
        /*009a*/ 	.short	0x0000


	//----- nvinfo : EIATTR_MAXREG_COUNT
	.align		4
        /*009c*/ 	.byte	0x03, 0x1b
        /*009e*/ 	.short	0x00ff


	//----- nvinfo : EIATTR_EXIT_INSTR_OFFSETS
	.align		4
        /*00a0*/ 	.byte	0x04, 0x1c
        /*00a2*/ 	.short	(.L_31 - .L_30)


	//   ....[0]....
.L_30:
        /*00a4*/ 	.word	0x00002210


	//   ....[1]....
        /*00a8*/ 	.word	0x00002230


	//----- nvinfo : EIATTR_REQNTID
	.align		4
.L_31:
        /*00ac*/ 	.byte	0x04, 0x10
        /*00ae*/ 	.short	(.L_33 - .L_32)
.L_32:
        /*00b0*/ 	.word	0x00000100
        /*00b4*/ 	.word	0x00000001
        /*00b8*/ 	.word	0x00000001


	//----- nvinfo : EIATTR_CBANK_PARAM_SIZE
	.align		4
.L_33:
        /*00bc*/ 	.byte	0x03, 0x19
        /*00be*/ 	.short	0x0040


	//----- nvinfo : EIATTR_PARAM_CBANK
	.align		4
        /*00c0*/ 	.byte	0x04, 0x0a
        /*00c2*/ 	.short	(.L_35 - .L_34)
	.align		4
.L_34:
        /*00c4*/ 	.word	index@(.nv.constant0.triton_poi_fused__native_batch_norm_legit_no_training_relu_threshold_backward_12)
        /*00c8*/ 	.short	0x0210
        /*00ca*/ 	.short	0x0040


	//----- nvinfo : EIATTR_SW_WAR
	.align		4
.L_35:
        /*00cc*/ 	.byte	0x04, 0x36
        /*00ce*/ 	.short	(.L_37 - .L_36)
.L_36:
        /*00d0*/ 	.word	0x00000008
.L_37:


//--------------------- .nv.callgraph             --------------------------
	.section	.nv.callgraph,"",@"SHT_CUDA_CALLGRAPH"
	.align	4
	.sectionentsize	8
	.align		4
        /*0000*/ 	.word	0x00000000
	.align		4
        /*0004*/ 	.word	0xffffffff
	.align		4
        /*0008*/ 	.word	0x00000000
	.align		4
        /*000c*/ 	.word	0xfffffffe
	.align		4
        /*0010*/ 	.word	0x00000000
	.align		4
        /*0014*/ 	.word	0xfffffffd
	.align		4
        /*0018*/ 	.word	0x00000000
	.align		4
        /*001c*/ 	.word	0xfffffffc


//--------------------- .nv.constant4             --------------------------
	.section	.nv.constant4,"a",@progbits
	.align	8
	.align		8
.nv.constant4:
        /*0000*/ 	.dword	_$_str
	.align		8
        /*0008*/ 	.dword	_$_str_$_2


//--------------------- .text.triton_poi_fused__native_batch_norm_legit_no_training_relu_threshold_backward_12 --------------------------
	.section	.text.triton_poi_fused__native_batch_norm_legit_no_training_relu_threshold_backward_12,"ax",@progbits
	.sectionflags	@"SHF_BARRIERS=1"
	.align	128
        .global         triton_poi_fused__native_batch_norm_legit_no_training_relu_threshold_backward_12
        .type           triton_poi_fused__native_batch_norm_legit_no_training_relu_threshold_backward_12,@function
        .size           triton_poi_fused__native_batch_norm_legit_no_training_relu_threshold_backward_12,(.L_x_1 - triton_poi_fused__native_batch_norm_legit_no_training_relu_threshold_backward_12)
        .other          triton_poi_fused__native_batch_norm_legit_no_training_relu_threshold_backward_12,@"STO_CUDA_ENTRY STV_DEFAULT"
triton_poi_fused__native_batch_norm_legit_no_training_relu_threshold_backward_12:
.text.triton_poi_fused__native_batch_norm_legit_no_training_relu_threshold_backward_12:
[----:B------:R-:W0:Y:S01]  /*0000*/  LDC R1, c[0x0][0x28] ;  /* 0x00000a00ff017b82 */ /* 0x000e220000000800 */
[----:B------:R-:W1:Y:S07]  /*0010*/  S2R R4, SR_CTAID.Y ;  /* 0x0000000000047919 */ /* 0x000e6e0000002600 */
[----:B------:R-:W2:Y:S01]  /*0020*/  LDC.64 R32, c[0x0][0x220] ;  /* 0x00008800ff207b82 */ /* 0x000ea20000000a00 */
[----:B------:R-:W-:Y:S02]  /*0030*/  CS2R R16, SRZ ;  /* 0x0000000000107805 */ /* 0x000fe4000001ff00 */
[----:B------:R-:W-:Y:S01]  /*0040*/  CS2R R18, SRZ ;  /* 0x0000000000127805 */ /* 0x000fe2000001ff00 */
[----:B------:R-:W3:Y:S01]  /*0050*/  S2R R5, SR_TID.X ;  /* 0x0000000000057919 */ /* 0x000ee20000002100 */
[----:B------:R-:W-:Y:S01]  /*0060*/  ULDC.64 UR6, c[0x0][0x208] ;  /* 0x0000820000067ab9 */ /* 0x000fe20000000a00 */
[----:B------:R-:W4:Y:S02]  /*0070*/  S2R R26, SR_CTAID.X ;  /* 0x00000000001a7919 */ /* 0x000f240000002500 */
[----:B------:R-:W5:Y:S08]  /*0080*/  LDC.64 R34, c[0x0][0x218] ;  /* 0x00008600ff227b82 */ /* 0x000f700000000a00 */
[----:B------:R-:W4:Y:S01]  /*0090*/  LDC.64 R38, c[0x0][0x210] ;  /* 0x00008400ff267b82 */ /* 0x000f220000000a00 */
[----:B------:R-:W-:-:S02]  /*00a0*/  CS2R R10, SRZ ;  /* 0x00000000000a7805 */ /* 0x000fc4000001ff00 */
[----:B------:R-:W-:Y:S02]  /*00b0*/  CS2R R12, SRZ ;  /* 0x00000000000c7805 */ /* 0x000fe4000001ff00 */
[----:B------:R-:W-:-:S03]  /*00c0*/  CS2R R14, SRZ ;  /* 0x00000000000e7805 */ /* 0x000fc6000001ff00 */
[----:B------:R-:W5:Y:S01]  /*00d0*/  LDC.64 R30, c[0x0][0x228] ;  /* 0x00008a00ff1e7b82 */ /* 0x000f620000000a00 */
[----:B-1----:R-:W-:Y:S02]  /*00e0*/  IMAD.SHL.U32 R24, R4, 0x40, RZ ;  /* 0x0000004004187824 */ /* 0x002fe400078e00ff */
[----:B---3--:R-:W-:-:S05]  /*00f0*/  IMAD.SHL.U32 R3, R5, 0x10, RZ ;  /* 0x0000001005037824 */ /* 0x008fca00078e00ff */
[----:B------:R-:W-:-:S04]  /*0100*/  LOP3.LUT R0, R24, 0x30, R3, 0xf8, !PT ;  /* 0x0000003018007812 */ /* 0x000fc800078ef803 */
[----:B------:R-:W-:Y:S02]  /*0110*/  SHF.R.S32.HI R3, RZ, 0x1f, R0 ;  /* 0x0000001fff037819 */ /* 0x000fe40000011400 */
[----:B------:R-:W-:Y:S02]  /*0120*/  ISETP.GE.AND P1, PT, R0, 0x200, PT ;  /* 0x000002000000780c */ /* 0x000fe40003f26270 */
[----:B------:R-:W-:-:S04]  /*0130*/  LEA.HI R8, R3, R0, RZ, 0x7 ;  /* 0x0000000003087211 */ /* 0x000fc800078f38ff */
[----:B------:R-:W-:-:S05]  /*0140*/  LOP3.LUT R3, R8, 0xffffff80, RZ, 0xc0, !PT ;  /* 0xffffff8008037812 */ /* 0x000fca00078ec0ff */
[----:B------:R-:W-:-:S04]  /*0150*/  IMAD.IADD R3, R0, 0x1, -R3 ;  /* 0x0000000100037824 */ /* 0x000fc800078e0a03 */
[----:B--2---:R-:W-:-:S05]  /*0160*/  IMAD.WIDE R6, R3, 0x4, R32 ;  /* 0x0000000403067825 */ /* 0x004fca00078e0220 */
[----:B------:R1:W2:Y:S01]  /*0170*/  @!P1 LDG.E.EL.128 R16, desc[UR6][R6.64] ;  /* 0x0000000606109981 */ /* 0x0002a2000c2e1d00 */
[----:B------:R-:W-:Y:S01]  /*0180*/  SHF.R.U32.HI R2, RZ, 0x2, R5 ;  /* 0x00000002ff027819 */ /* 0x000fe20000011605 */
[----:B----4-:R-:W-:Y:S02]  /*0190*/  IMAD.SHL.U32 R26, R26, 0x40, RZ ;  /* 0x000000401a1a7824 */ /* 0x010fe400078e00ff */
[----:B------:R-:W-:Y:S01]  /*01a0*/  IMAD.SHL.U32 R8, R8, 0x40, RZ ;  /* 0x0000004008087824 */ /* 0x000fe200078e00ff */
[----:B------:R-:W-:Y:S01]  /*01b0*/  SGXT.U32 R2, R2, 0x6 ;  /* 0x000000060202781a */ /* 0x000fe20000000000 */
[----:B-----5:R-:W-:-:S03]  /*01c0*/  IMAD.WIDE R22, R3, 0x4, R34 ;  /* 0x0000000403167825 */ /* 0x020fc600078e0222 */
[----:B------:R-:W-:Y:S02]  /*01d0*/  LOP3.LUT R27, R26, R2, RZ, 0xfc, !PT ;  /* 0x000000021a1b7212 */ /* 0x000fe400078efcff */
[----:B------:R-:W-:Y:S01]  /*01e0*/  LOP3.LUT R8, R8, 0xffffe000, RZ, 0xc0, !PT ;  /* 0xffffe00008087812 */ /* 0x000fe200078ec0ff */
[----:B------:R3:W4:Y:S01]  /*01f0*/  @!P1 LDG.E.EL.128 R12, desc[UR6][R22.64] ;  /* 0x00000006160c9981 */ /* 0x000722000c2e1d00 */
[----:B------:R-:W-:-:S03]  /*0200*/  ISETP.GE.AND P0, PT, R27, 0x40, PT ;  /* 0x000000401b00780c */ /* 0x000fc60003f06270 */
[----:B------:R-:W-:Y:S01]  /*0210*/  IMAD R27, R27, 0x80, R8 ;  /* 0x000000801b1b7824 */ /* 0x000fe200078e0208 */
[----:B------:R-:W-:Y:S02]  /*0220*/  ISETP.LT.AND P0, PT, R0, 0x200, !P0 ;  /* 0x000002000000780c */ /* 0x000fe40004701270 */
[----:B------:R-:W-:Y:S01]  /*0230*/  CS2R R8, SRZ ;  /* 0x0000000000087805 */ /* 0x000fe2000001ff00 */
[----:B------:R-:W-:-:S04]  /*0240*/  IMAD.IADD R25, R3, 0x1, R27 ;  /* 0x0000000103197824 */ /* 0x000fc800078e021b */
[----:B0-----:R-:W-:-:S06]  /*0250*/  IMAD.WIDE R20, R25, 0x4, R38 ;  /* 0x0000000419147825 */ /* 0x001fcc00078e0226 */
[----:B------:R0:W4:Y:S01]  /*0260*/  @P0 LDG.E.EL.128 R8, desc[UR6][R20.64] ;  /* 0x0000000614080981 */ /* 0x000122000c2e1d00 */
[----:B------:R-:W-:Y:S02]  /*0270*/  SHF.R.S32.HI R29, RZ, 0x19, R4 ;  /* 0x00000019ff1d7819 */ /* 0x000fe40000011404 */
[----:B-1----:R-:W-:Y:S02]  /*0280*/  LOP3.LUT R6, R0, 0x4, RZ, 0xfc, !PT ;  /* 0x0000000400067812 */ /* 0x002fe400078efcff */
[----:B------:R-:W-:-:S04]  /*0290*/  SGXT R29, R29, 0x1 ;  /* 0x000000011d1d781a */ /* 0x000fc80000000200 */
[----:B------:R-:W-:-:S04]  /*02a0*/  LEA.HI R4, R29, R6, RZ, 0x7 ;  /* 0x000000061d047211 */ /* 0x000fc800078f38ff */
[----:B---3--:R-:W-:Y:S01]  /*02b0*/  LOP3.LUT R23, R4, 0xffffff80, RZ, 0xc0, !PT ;  /* 0xffffff8004177812 */ /* 0x008fe200078ec0ff */
[----:B0-----:R-:W-:-:S04]  /*02c0*/  IMAD.MOV.U32 R20, RZ, RZ, 0x3e800000 ;  /* 0x3e800000ff147424 */ /* 0x001fc800078e00ff */
[----:B------:R-:W-:Y:S01]  /*02d0*/  IMAD.IADD R23, R6, 0x1, -R23 ;  /* 0x0000000106177824 */ /* 0x000fe200078e0a17 */
[----:B------:R-:W-:Y:S01]  /*02e0*/  LOP3.LUT R21, R0, 0xc, RZ, 0xfc, !PT ;  /* 0x0000000c00157812 */ /* 0x000fe200078efcff */
[----:B--2---:R-:W-:Y:S01]  /*02f0*/  FADD R28, R16, 9.9999997473787516356e-06 ;  /* 0x3727c5ac101c7421 */ /* 0x004fe20000000000 */
[----:B------:R-:W-:-:S05]  /*0300*/  FADD R7, R17, 9.9999997473787516356e-06 ;  /* 0x3727c5ac11077421 */ /* 0x000fca0000000000 */
[----:B------:R-:W0:Y:S01]  /*0310*/  MUFU.SQRT R28, R28 ;  /* 0x0000001c001c7308 */ /* 0x000e220000002000 */
[----:B------:R-:W-:Y:S01]  /*0320*/  FADD R18, R18, 9.9999997473787516356e-06 ;  /* 0x3727c5ac12127421 */ /* 0x000fe20000000000 */
[----:B------:R-:W-:-:S06]  /*0330*/  FADD R19, R19, 9.9999997473787516356e-06 ;  /* 0x3727c5ac13137421 */ /* 0x000fcc0000000000 */
[----:B------:R-:W1:Y:S01]  /*0340*/  MUFU.SQRT R7, R7 ;  /* 0x0000000700077308 */ /* 0x000e620000002000 */
[----:B0-----:R-:W-:-:S07]  /*0350*/  FSETP.GT.AND P3, PT, R28, 8.50705917302346158658e+37, PT ;  /* 0x7e8000001c00780b */ /* 0x001fce0003f64000 */
[----:B------:R-:W0:Y:S01]  /*0360*/  MUFU.SQRT R36, R18 ;  /* 0x0000001200247308 */ /* 0x000e220000002000 */
[----:B------:R-:W-:-:S07]  /*0370*/  FSETP.GEU.AND P6, PT, R28, 1.175494350822287508e-38, PT ;  /* 0x008000001c00780b */ /* 0x000fce0003fce000 */
[----:B------:R-:W2:Y:S01]  /*0380*/  MUFU.SQRT R4, R19 ;  /* 0x0000001300047308 */ /* 0x000ea20000002000 */
[----:B-1----:R-:W-:Y:S02]  /*0390*/  FSETP.GT.AND P5, PT, R7, 8.50705917302346158658e+37, PT ;  /* 0x7e8000000700780b */ /* 0x002fe40003fa4000 */
[----:B------:R-:W-:Y:S01]  /*03a0*/  FSEL R6, R20, 1, P3 ;  /* 0x3f80000014067808 */ /* 0x000fe20001800000 */
[----:B------:R-:W-:Y:S01]  /*03b0*/  @P3 FMUL R28, R28, 0.25 ;  /* 0x3e8000001c1c3820 */ /* 0x000fe20000400000 */
[----:B0-----:R-:W-:-:S03]  /*03c0*/  FSETP.GT.AND P2, PT, R36, 8.50705917302346158658e+37, PT ;  /* 0x7e8000002400780b */ /* 0x001fc60003f44000 */
[----:B------:R-:W-:Y:S01]  /*03d0*/  @!P6 FMUL R28, R28, 16777216 ;  /* 0x4b8000001c1ce820 */ /* 0x000fe20000400000 */
[----:B------:R-:W-:Y:S01]  /*03e0*/  @!P6 FMUL R6, R6, 16777216 ;  /* 0x4b8000000606e820 */ /* 0x000fe20000400000 */
[----:B------:R-:W-:Y:S02]  /*03f0*/  FSETP.GEU.AND P3, PT, R36, 1.175494350822287508e-38, PT ;  /* 0x008000002400780b */ /* 0x000fe40003f6e000 */
[----:B------:R-:W-:Y:S02]  /*0400*/  LOP3.LUT R16, R0, 0x8, RZ, 0xfc, !PT ;  /* 0x0000000800107812 */ /* 0x000fe400078efcff */
[----:B--2---:R-:W-:Y:S02]  /*0410*/  FSETP.GT.AND P6, PT, R4, 8.50705917302346158658e+37, PT ;  /* 0x7e8000000400780b */ /* 0x004fe40003fc4000 */
[C---:B------:R-:W-:Y:S01]  /*0420*/  FSETP.GEU.AND P4, PT, R7.reuse, 1.175494350822287508e-38, PT ;  /* 0x008000000700780b */ /* 0x040fe20003f8e000 */
[----:B------:R-:W-:Y:S01]  /*0430*/  @P5 FMUL R7, R7, 0.25 ;  /* 0x3e80000007075820 */ /* 0x000fe20000400000 */
[----:B------:R-:W-:-:S02]  /*0440*/  FSEL R0, R20, 1, P5 ;  /* 0x3f80000014007808 */ /* 0x000fc40002800000 */
[----:B------:R-:W-:Y:S01]  /*0450*/  FSETP.GEU.AND P5, PT, R4, 1.175494350822287508e-38, PT ;  /* 0x008000000400780b */ /* 0x000fe20003fae000 */
[----:B------:R-:W-:Y:S01]  /*0460*/  @P2 FMUL R36, R36, 0.25 ;  /* 0x3e80000024242820 */ /* 0x000fe20000400000 */
[----:B------:R-:W-:-:S03]  /*0470*/  LEA.HI R17, R29, R16, RZ, 0x7 ;  /* 0x000000101d117211 */ /* 0x000fc600078f38ff */
[----:B------:R-:W-:Y:S01]  /*0480*/  @!P3 FMUL R36, R36, 16777216 ;  /* 0x4b8000002424b820 */ /* 0x000fe20000400000 */
[----:B------:R-:W-:Y:S01]  /*0490*/  LOP3.LUT R17, R17, 0xffffff80, RZ, 0xc0, !PT ;  /* 0xffffff8011117812 */ /* 0x000fe200078ec0ff */
[----:B------:R-:W-:Y:S02]  /*04a0*/  @P6 FMUL R4, R4, 0.25 ;  /* 0x3e80000004046820 */ /* 0x000fe40000400000 */
[----:B------:R-:W-:Y:S02]  /*04b0*/  @!P4 FMUL R7, R7, 16777216 ;  /* 0x4b8000000707c820 */ /* 0x000fe40000400000 */
[----:B------:R-:W-:Y:S02]  /*04c0*/  IMAD.IADD R22, R16, 0x1, -R17 ;  /* 0x0000000110167824 */ /* 0x000fe400078e0a11 */
[----:B------:R-:W-:Y:S01]  /*04d0*/  @!P5 FMUL R4, R4, 16777216 ;  /* 0x4b8000000404d820 */ /* 0x000fe20000400000 */
[----:B------:R0:W-:Y:S01]  /*04e0*/  MUFU.RCP R16, R36 ;  /* 0x0000002400107308 */ /* 0x0001e20000001000 */
[----:B----4-:R-:W-:Y:S01]  /*04f0*/  FADD R15, -R15, R11 ;  /* 0x0000000b0f0f7221 */ /* 0x010fe20000000100 */
[----:B0-----:R-:W0:Y:S06]  /*0500*/  LDC.64 R36, c[0x0][0x230] ;  /* 0x00008c00ff247b82 */ /* 0x001e2c0000000a00 */
[----:B------:R-:W1:Y:S01]  /*0510*/  MUFU.RCP R17, R28 ;  /* 0x0000001c00117308 */ /* 0x000e620000001000 */
[----:B------:R-:W-:Y:S01]  /*0520*/  FADD R13, -R13, R9 ;  /* 0x000000090d0d7221 */ /* 0x000fe20000000100 */
[----:B------:R-:W-:-:S06]  /*0530*/  FSEL R11, R20, 1, P6 ;  /* 0x3f800000140b7808 */ /* 0x000fcc0003000000 */
[----:B------:R-:W2:Y:S01]  /*0540*/  MUFU.RCP R7, R7 ;  /* 0x0000000700077308 */ /* 0x000ea20000001000 */
[----:B------:R-:W-:-:S07]  /*0550*/  FSEL R9, R20, 1, P2 ;  /* 0x3f80000014097808 */ /* 0x000fce0001000000 */
[----:B------:R-:W3:Y:S01]  /*0560*/  MUFU.RCP R4, R4 ;  /* 0x0000000400047308 */ /* 0x000ee20000001000 */
[----:B------:R-:W-:Y:S01]  /*0570*/  LEA.HI R29, R29, R21, RZ, 0x7 ;  /* 0x000000151d1d7211 */ /* 0x000fe200078f38ff */
[----:B------:R-:W-:Y:S01]  /*0580*/  @!P4 FMUL R0, R0, 16777216 ;  /* 0x4b8000000000c820 */ /* 0x000fe20000400000 */
[----:B------:R-:W-:Y:S01]  /*0590*/  @!P5 FMUL R11, R11, 16777216 ;  /* 0x4b8000000b0bd820 */ /* 0x000fe20000400000 */
[----:B------:R-:W-:Y:S01]  /*05a0*/  @!P3 FMUL R9, R9, 16777216 ;  /* 0x4b8000000909b820 */ /* 0x000fe20000400000 */
[----:B------:R-:W-:Y:S01]  /*05b0*/  LOP3.LUT R18, R29, 0xffffff80, RZ, 0xc0, !PT ;  /* 0xffffff801d127812 */ /* 0x000fe200078ec0ff */
[----:B------:R-:W-:Y:S01]  /*05c0*/  FADD R8, -R12, R8 ;  /* 0x000000080c087221 */ /* 0x000fe20000000100 */
[----:B-1----:R-:W-:Y:S01]  /*05d0*/  FMUL R17, R17, R6 ;  /* 0x0000000611117220 */ /* 0x002fe20000400000 */
[----:B--2---:R-:W-:Y:S01]  /*05e0*/  FMUL R0, R7, R0 ;  /* 0x0000000007007220 */ /* 0x004fe20000400000 */
[----:B------:R-:W-:Y:S01]  /*05f0*/  FADD R19, -R14, R10 ;  /* 0x0000000a0e137221 */ /* 0x000fe20000000100 */
[----:B------:R-:W-:Y:S01]  /*0600*/  FMUL R16, R16, R9 ;  /* 0x0000000910107220 */ /* 0x000fe20000400000 */
[----:B------:R-:W-:Y:S01]  /*0610*/  FMUL R29, R17, R8 ;  /* 0x00000008111d7220 */ /* 0x000fe20000400000 */
[----:B---3--:R-:W-:Y:S01]  /*0620*/  FMUL R4, R4, R11 ;  /* 0x0000000b04047220 */ /* 0x008fe20000400000 */
[----:B------:R-:W-:Y:S01]  /*0630*/  FMUL R0, R0, R13 ;  /* 0x0000000d00007220 */ /* 0x000fe20000400000 */
[----:B------:R-:W-:-:S02]  /*0640*/  IMAD.IADD R21, R21, 0x1, -R18 ;  /* 0x0000000115157824 */ /* 0x000fc400078e0a12 */
[----:B------:R-:W-:Y:S01]  /*0650*/  FMUL R17, R16, R19 ;  /* 0x0000001310117220 */ /* 0x000fe20000400000 */
[----:B------:R-:W-:Y:S01]  /*0660*/  FMUL R4, R4, R15 ;  /* 0x0000000f04047220 */ /* 0x000fe20000400000 */
[----:B------:R-:W-:Y:S02]  /*0670*/  CS2R R8, SRZ ;  /* 0x0000000000087805 */ /* 0x000fe4000001ff00 */
[----:B------:R-:W-:Y:S02]  /*0680*/  CS2R R10, SRZ ;  /* 0x00000000000a7805 */ /* 0x000fe4000001ff00 */
[----:B------:R-:W-:Y:S02]  /*0690*/  CS2R R12, SRZ ;  /* 0x00000000000c7805 */ /* 0x000fe4000001ff00 */
[----:B------:R-:W-:Y:S01]  /*06a0*/  CS2R R14, SRZ ;  /* 0x00000000000e7805 */ /* 0x000fe2000001ff00 */
[----:B------:R-:W-:-:S04]  /*06b0*/  IMAD.WIDE R6, R3, 0x4, R30 ;  /* 0x0000000403067825 */ /* 0x000fc800078e021e */
[----:B0-----:R-:W-:Y:S01]  /*06c0*/  IMAD.WIDE R18, R3, 0x4, R36 ;  /* 0x0000000403127825 */ /* 0x001fe200078e0224 */
[----:B------:R-:W2:Y:S04]  /*06d0*/  @!P1 LDG.E.EL.128 R8, desc[UR6][R6.64] ;  /* 0x0000000606089981 */ /* 0x000ea8000c2e1d00 */
[----:B------:R0:W2:Y:S01]  /*06e0*/  @!P1 LDG.E.EL.128 R12, desc[UR6][R18.64] ;  /* 0x00000006120c9981 */ /* 0x0000a2000c2e1d00 */
[----:B------:R-:W1:Y:S01]  /*06f0*/  S2UR UR5, SR_CgaCtaId ;  /* 0x00000000000579c3 */ /* 0x000e620000008800 */
[----:B------:R-:W-:Y:S01]  /*0700*/  IMAD.SHL.U32 R3, R5, 0x400, RZ ;  /* 0x0000040005037824 */ /* 0x000fe200078e00ff */
[----:B------:R-:W-:-:S04]  /*0710*/  UMOV UR4, 0x400 ;  /* 0x0000040000047882 */ /* 0x000fc80000000000 */
[----:B------:R-:W-:-:S04]  /*0720*/  LOP3.LUT R3, R3, 0xc00, RZ, 0xc0, !PT ;  /* 0x00000c0003037812 */ /* 0x000fc800078ec0ff */
[----:B------:R-:W-:Y:S01]  /*0730*/  LOP3.LUT R2, R3, R2, RZ, 0xfc, !PT ;  /* 0x0000000203027212 */ /* 0x000fe200078efcff */
[----:B-1----:R-:W-:Y:S01]  /*0740*/  UPRMT UR4, UR5, 0x654, UR4 ;  /* 0x0000065405047896 */ /* 0x002fe20008000004 */
[----:B0-----:R-:W-:-:S04]  /*0750*/  IMAD.IADD R19, R23, 0x1, R27 ;  /* 0x0000000117137824 */ /* 0x001fc800078e021b */
[----:B------:R-:W-:-:S04]  /*0760*/  IMAD.WIDE R18, R19, 0x4, R38 ;  /* 0x0000000413127825 */ /* 0x000fc800078e0226 */
[----:B--2---:R-:W-:Y:S01]  /*0770*/  FFMA R8, R29, R8, R12 ;  /* 0x000000081d087223 */ /* 0x004fe2000000000c */
[----:B------:R-:W-:Y:S01]  /*0780*/  FFMA R7, R4, R11, R15 ;  /* 0x0000000b04077223 */ /* 0x000fe2000000000f */
[C---:B------:R-:W-:Y:S01]  /*0790*/  LEA.HI R15, R3.reuse, UR4, RZ, 0x1c ;  /* 0x00000004030f7c11 */ /* 0x040fe2000f8fe0ff */
[----:B------:R-:W-:Y:S01]  /*07a0*/  FFMA R12, R0, R9, R13 ;  /* 0x00000009000c7223 */ /* 0x000fe2000000000d */
[----:B------:R-:W-:Y:S02]  /*07b0*/  LOP3.LUT R0, R3, 0x40, RZ, 0xfc, !PT ;  /* 0x0000004003007812 */ /* 0x000fe400078efcff */
[----:B------:R-:W-:Y:S02]  /*07c0*/  FSETP.GEU.AND P2, PT, R8, RZ, PT ;  /* 0x000000ff0800720b */ /* 0x000fe40003f4e000 */
[----:B------:R-:W-:Y:S01]  /*07d0*/  SHF.R.U32.HI R11, RZ, 0x4, R5 ;  /* 0x00000004ff0b7819 */ /* 0x000fe20000011605 */
[----:B------:R-:W-:Y:S01]  /*07e0*/  IMAD R15, R2, 0x4, R15 ;  /* 0x00000004020f7824 */ /* 0x000fe200078e020f */
[----:B------:R-:W-:-:S02]  /*07f0*/  FSEL R6, R8, RZ, P2 ;  /* 0x000000ff08067208 */ /* 0x000fc40001000000 */
[----:B------:R-:W-:Y:S02]  /*0800*/  LEA.HI R13, R0, UR4, RZ, 0x1c ;  /* 0x00000004000d7c11 */ /* 0x000fe4000f8fe0ff */
[----:B------:R-:W-:Y:S02]  /*0810*/  SGXT.U32 R11, R11, 0x4 ;  /* 0x000000040b0b781a */ /* 0x000fe40000000000 */
[----:B------:R-:W-:Y:S01]  /*0820*/  FSETP.GEU.AND P2, PT, R12, RZ, PT ;  /* 0x000000ff0c00720b */ /* 0x000fe20003f4e000 */
[----:B------:R-:W-:Y:S01]  /*0830*/  FFMA R4, R17, R10, R14 ;  /* 0x0000000a11047223 */ /* 0x000fe2000000000e */
[----:B------:R-:W-:Y:S01]  /*0840*/  LOP3.LUT R24, R11, R24, RZ, 0xfc, !PT ;  /* 0x000000180b187212 */ /* 0x000fe200078efcff */
[----:B------:R0:W-:Y:S01]  /*0850*/  STS [R15], R6 ;  /* 0x000000060f007388 */ /* 0x0001e20000000800 */
[----:B------:R-:W-:Y:S01]  /*0860*/  IMAD R29, R2, 0x4, R13 ;  /* 0x00000004021d7824 */ /* 0x000fe200078e020d */
[----:B------:R-:W-:Y:S02]  /*0870*/  FSEL R0, R12, RZ, P2 ;  /* 0x000000ff0c007208 */ /* 0x000fe40001000000 */
[----:B------:R-:W-:-:S02]  /*0880*/  CS2R R8, SRZ ;  /* 0x0000000000087805 */ /* 0x000fc4000001ff00 */
[----:B------:R-:W-:Y:S02]  /*0890*/  CS2R R10, SRZ ;  /* 0x00000000000a7805 */ /* 0x000fe4000001ff00 */
[----:B------:R-:W-:Y:S01]  /*08a0*/  CS2R R12, SRZ ;  /* 0x00000000000c7805 */ /* 0x000fe2000001ff00 */
[----:B------:R-:W-:Y:S01]  /*08b0*/  IMAD.WIDE R16, R23, 0x4, R34 ;  /* 0x0000000417107825 */ /* 0x000fe200078e0222 */
[----:B0-----:R-:W-:Y:S02]  /*08c0*/  CS2R R14, SRZ ;  /* 0x00000000000e7805 */ /* 0x001fe4000001ff00 */
[----:B------:R0:W2:Y:S04]  /*08d0*/  @P0 LDG.E.EL.128 R8, desc[UR6][R18.64] ;  /* 0x0000000612080981 */ /* 0x0000a8000c2e1d00 */
[----:B------:R1:W2:Y:S01]  /*08e0*/  @!P1 LDG.E.EL.128 R12, desc[UR6][R16.64] ;  /* 0x00000006100c9981 */ /* 0x0002a2000c2e1d00 */
[----:B0-----:R-:W-:-:S04]  /*08f0*/  LOP3.LUT R18, R3, 0xc0, RZ, 0xfc, !PT ;  /* 0x000000c003127812 */ /* 0x001fc800078efcff */
[----:B------:R-:W-:Y:S02]  /*0900*/  LEA.HI R19, R18, UR4, RZ, 0x1c ;  /* 0x0000000412137c11 */ /* 0x000fe4000f8fe0ff */
[----:B-1----:R-:W-:-:S03]  /*0910*/  CS2R R16, SRZ ;  /* 0x0000000000107805 */ /* 0x002fc6000001ff00 */
[----:B------:R-:W-:Y:S01]  /*0920*/  IMAD R40, R2, 0x4, R19 ;  /* 0x0000000402287824 */ /* 0x000fe200078e0213 */
[----:B------:R-:W-:Y:S01]  /*0930*/  CS2R R18, SRZ ;  /* 0x0000000000127805 */ /* 0x000fe2000001ff00 */
[----:B--2---:R-:W-:Y:S01]  /*0940*/  FADD R15, -R15, R11 ;  /* 0x0000000b0f0f7221 */ /* 0x004fe20000000100 */
[----:B------:R-:W-:Y:S01]  /*0950*/  FADD R14, -R14, R10 ;  /* 0x0000000a0e0e7221 */ /* 0x000fe20000000100 */
[----:B------:R-:W-:-:S05]  /*0960*/  IMAD.WIDE R10, R23, 0x4, R32 ;  /* 0x00000004170a7825 */ /* 0x000fca00078e0220 */
[----:B------:R-:W2:Y:S01]  /*0970*/  @!P1 LDG.E.EL.128 R16, desc[UR6][R10.64] ;  /* 0x000000060a109981 */ /* 0x000ea2000c2e1d00 */
[----:B------:R-:W-:-:S04]  /*0980*/  LOP3.LUT R28, R3, 0x80, RZ, 0xfc, !PT ;  /* 0x00000080031c7812 */ /* 0x000fc800078efcff */
[----:B------:R-:W-:Y:S01]  /*0990*/  LEA.HI R41, R28, UR4, RZ, 0x1c ;  /* 0x000000041c297c11 */ /* 0x000fe2000f8fe0ff */
[----:B------:R0:W-:Y:S01]  /*09a0*/  STS [R29+0x100], R0 ;  /* 0x000100001d007388 */ /* 0x0001e20000000800 */
[----:B------:R-:W-:-:S04]  /*09b0*/  FSETP.GEU.AND P2, PT, R4, RZ, PT ;  /* 0x000000ff0400720b */ /* 0x000fc80003f4e000 */
[----:B------:R-:W-:Y:S02]  /*09c0*/  FSEL R4, R4, RZ, P2 ;  /* 0x000000ff04047208 */ /* 0x000fe40001000000 */
[----:B------:R-:W-:-:S04]  /*09d0*/  FSETP.GEU.AND P2, PT, R7, RZ, PT ;  /* 0x000000ff0700720b */ /* 0x000fc80003f4e000 */
[----:B------:R-:W-:Y:S01]  /*09e0*/  FSEL R7, R7, RZ, P2 ;  /* 0x000000ff07077208 */ /* 0x000fe20001000000 */
[----:B------:R-:W-:Y:S01]  /*09f0*/  FADD R9, -R13, R9 ;  /* 0x000000090d097221 */ /* 0x000fe20000000100 */
[----:B------:R-:W-:Y:S01]  /*0a00*/  FADD R12, -R12, R8 ;  /* 0x000000080c0c7221 */ /* 0x000fe20000000100 */
[----:B--2---:R-:W-:-:S04]  /*0a10*/  FADD R28, R16, 9.9999997473787516356e-06 ;  /* 0x3727c5ac101c7421 */ /* 0x004fc80000000000 */
[----:B0-----:R-:W0:Y:S01]  /*0a20*/  MUFU.SQRT R29, R28 ;  /* 0x0000001c001d7308 */ /* 0x001e220000002000 */
[----:B------:R-:W-:-:S07]  /*0a30*/  FADD R17, R17, 9.9999997473787516356e-06 ;  /* 0x3727c5ac11117421 */ /* 0x000fce0000000000 */
[----:B------:R-:W1:Y:S01]  /*0a40*/  MUFU.SQRT R17, R17 ;  /* 0x0000001100117308 */ /* 0x000e620000002000 */
[C---:B0-----:R-:W-:Y:S02]  /*0a50*/  FSETP.GT.AND P3, PT, R29.reuse, 8.50705917302346158658e+37, PT ;  /* 0x7e8000001d00780b */ /* 0x041fe40003f64000 */
[----:B------:R-:W-:Y:S01]  /*0a60*/  FSETP.GEU.AND P2, PT, R29, 1.175494350822287508e-38, PT ;  /* 0x008000001d00780b */ /* 0x000fe20003f4e000 */
[----:B------:R-:W-:Y:S01]  /*0a70*/  FADD R18, R18, 9.9999997473787516356e-06 ;  /* 0x3727c5ac12127421 */ /* 0x000fe20000000000 */
[----:B------:R-:W-:-:S05]  /*0a80*/  FSEL R16, R20, 1, P3 ;  /* 0x3f80000014107808 */ /* 0x000fca0001800000 */
[----:B------:R-:W0:Y:S04]  /*0a90*/  MUFU.SQRT R18, R18 ;  /* 0x0000001200127308 */ /* 0x000e280000002000 */
[----:B------:R-:W-:Y:S01]  /*0aa0*/  @P3 FMUL R29, R29, 0.25 ;  /* 0x3e8000001d1d3820 */ /* 0x000fe20000400000 */
[----:B-1----:R-:W-:Y:S01]  /*0ab0*/  FSETP.GT.AND P3, PT, R17, 8.50705917302346158658e+37, PT ;  /* 0x7e8000001100780b */ /* 0x002fe20003f64000 */
[----:B------:R-:W-:Y:S02]  /*0ac0*/  @!P2 FMUL R16, R16, 16777216 ;  /* 0x4b8000001010a820 */ /* 0x000fe40000400000 */
[----:B------:R-:W-:Y:S01]  /*0ad0*/  @!P2 FMUL R29, R29, 16777216 ;  /* 0x4b8000001d1da820 */ /* 0x000fe20000400000 */
[----:B------:R-:W-:Y:S01]  /*0ae0*/  FSETP.GEU.AND P2, PT, R17, 1.175494350822287508e-38, PT ;  /* 0x008000001100780b */ /* 0x000fe20003f4e000 */
[----:B------:R-:W-:Y:S01]  /*0af0*/  FADD R19, R19, 9.9999997473787516356e-06 ;  /* 0x3727c5ac13137421 */ /* 0x000fe20000000000 */
[----:B------:R-:W-:-:S03]  /*0b00*/  FSEL R10, R20, 1, P3 ;  /* 0x3f800000140a7808 */ /* 0x000fc60001800000 */
[----:B------:R-:W1:Y:S04]  /*0b10*/  MUFU.SQRT R11, R19 ;  /* 0x00000013000b7308 */ /* 0x000e680000002000 */
[----:B------:R-:W-:Y:S01]  /*0b20*/  @P3 FMUL R17, R17, 0.25 ;  /* 0x3e80000011113820 */ /* 0x000fe20000400000 */
[----:B0-----:R-:W-:-:S03]  /*0b30*/  FSETP.GT.AND P3, PT, R18, 8.50705917302346158658e+37, PT ;  /* 0x7e8000001200780b */ /* 0x001fc60003f64000 */
[----:B------:R-:W-:Y:S01]  /*0b40*/  @!P2 FMUL R17, R17, 16777216 ;  /* 0x4b8000001111a820 */ /* 0x000fe20000400000 */
[----:B------:R-:W-:Y:S01]  /*0b50*/  @!P2 FMUL R10, R10, 16777216 ;  /* 0x4b8000000a0aa820 */ /* 0x000fe20000400000 */
[----:B------:R-:W-:Y:S02]  /*0b60*/  FSETP.GEU.AND P2, PT, R18, 1.175494350822287508e-38, PT ;  /* 0x008000001200780b */ /* 0x000fe40003f4e000 */
[----:B------:R-:W-:-:S06]  /*0b70*/  FSEL R13, R20, 1, P3 ;  /* 0x3f800000140d7808 */ /* 0x000fcc0001800000 */
[----:B------:R-:W-:Y:S01]  /*0b80*/  @P3 FMUL R18, R18, 0.25 ;  /* 0x3e80000012123820 */ /* 0x000fe20000400000 */
[----:B-1----:R-:W-:-:S04]  /*0b90*/  FSETP.GT.AND P3, PT, R11, 8.50705917302346158658e+37, PT ;  /* 0x7e8000000b00780b */ /* 0x002fc80003f64000 */
[----:B------:R-:W-:Y:S01]  /*0ba0*/  @!P2 FMUL R18, R18, 16777216 ;  /* 0x4b8000001212a820 */ /* 0x000fe20000400000 */
[----:B------:R-:W-:Y:S01]  /*0bb0*/  @!P2 FMUL R13, R13, 16777216 ;  /* 0x4b8000000d0da820 */ /* 0x000fe20000400000 */
[C---:B------:R-:W-:Y:S01]  /*0bc0*/  FSETP.GEU.AND P2, PT, R11.reuse, 1.175494350822287508e-38, PT ;  /* 0x008000000b00780b */ /* 0x040fe20003f4e000 */
[----:B------:R-:W0:Y:S06]  /*0bd0*/  MUFU.RCP R17, R17 ;  /* 0x0000001100117308 */ /* 0x000e2c0000001000 */
[----:B------:R-:W-:Y:S02]  /*0be0*/  @P3 FMUL R11, R11, 0.25 ;  /* 0x3e8000000b0b3820 */ /* 0x000fe40000400000 */
[----:B------:R-:W1:Y:S04]  /*0bf0*/  MUFU.RCP R29, R29 ;  /* 0x0000001d001d7308 */ /* 0x000e680000001000 */
[----:B------:R-:W-:-:S04]  /*0c00*/  @!P2 FMUL R11, R11, 16777216 ;  /* 0x4b8000000b0ba820 */ /* 0x000fc80000400000 */
[----:B------:R-:W2:Y:S01]  /*0c10*/  MUFU.RCP R18, R18 ;  /* 0x0000001200127308 */ /* 0x000ea20000001000 */
[----:B------:R-:W-:-:S07]  /*0c20*/  FSEL R8, R20, 1, P3 ;  /* 0x3f80000014087808 */ /* 0x000fce0001800000 */
[----:B------:R-:W3:Y:S01]  /*0c30*/  MUFU.RCP R11, R11 ;  /* 0x0000000b000b7308 */ /* 0x000ee20000001000 */
[----:B0-----:R-:W-:Y:S01]  /*0c40*/  FMUL R10, R17, R10 ;  /* 0x0000000a110a7220 */ /* 0x001fe20000400000 */
[----:B------:R-:W-:Y:S01]  /*0c50*/  @!P2 FMUL R8, R8, 16777216 ;  /* 0x4b8000000808a820 */ /* 0x000fe20000400000 */
[----:B-1----:R-:W-:Y:S01]  /*0c60*/  FMUL R19, R29, R16 ;  /* 0x000000101d137220 */ /* 0x002fe20000400000 */
[----:B--2---:R-:W-:Y:S01]  /*0c70*/  FMUL R29, R18, R13 ;  /* 0x0000000d121d7220 */ /* 0x004fe20000400000 */
[----:B------:R-:W-:Y:S02]  /*0c80*/  FMUL R18, R10, R9 ;  /* 0x000000090a127220 */ /* 0x000fe40000400000 */
[----:B------:R-:W-:Y:S01]  /*0c90*/  FMUL R19, R19, R12 ;  /* 0x0000000c13137220 */ /* 0x000fe20000400000 */
[----:B------:R-:W-:-:S04]  /*0ca0*/  IMAD.WIDE R12, R23, 0x4, R30 ;  /* 0x00000004170c7825 */ /* 0x000fc800078e021e */
[----:B---3--:R-:W-:Y:S01]  /*0cb0*/  FMUL R16, R11, R8 ;  /* 0x000000080b107220 */ /* 0x008fe20000400000 */
[----:B------:R-:W-:Y:S02]  /*0cc0*/  CS2R R8, SRZ ;  /* 0x0000000000087805 */ /* 0x000fe4000001ff00 */
[----:B------:R-:W-:Y:S01]  /*0cd0*/  CS2R R10, SRZ ;  /* 0x00000000000a7805 */ /* 0x000fe2000001ff00 */
[----:B------:R-:W-:Y:S01]  /*0ce0*/  FMUL R29, R29, R14 ;  /* 0x0000000e1d1d7220 */ /* 0x000fe20000400000 */
[----:B------:R-:W-:Y:S01]  /*0cf0*/  FMUL R28, R16, R15 ;  /* 0x0000000f101c7220 */ /* 0x000fe20000400000 */
[----:B------:R-:W-:Y:S01]  /*0d00*/  CS2R R14, SRZ ;  /* 0x00000000000e7805 */ /* 0x000fe2000001ff00 */
[----:B------:R-:W-:Y:S02]  /*0d10*/  IMAD.WIDE R16, R23, 0x4, R36 ;  /* 0x0000000417107825 */ /* 0x000fe400078e0224 */
[----:B------:R0:W2:Y:S02]  /*0d20*/  @!P1 LDG.E.EL.128 R8, desc[UR6][R12.64] ;  /* 0x000000060c089981 */ /* 0x0000a4000c2e1d00 */
[----:B0-----:R-:W-:-:S06]  /*0d30*/  CS2R R12, SRZ ;  /* 0x00000000000c7805 */ /* 0x001fcc000001ff00 */
[----:B------:R0:W2:Y:S01]  /*0d40*/  @!P1 LDG.E.EL.128 R12, desc[UR6][R16.64] ;  /* 0x00000006100c9981 */ /* 0x0000a2000c2e1d00 */
[----:B------:R-:W-:Y:S02]  /*0d50*/  IMAD R41, R2, 0x4, R41 ;  /* 0x0000000402297824 */ /* 0x000fe400078e0229 */
[----:B------:R-:W-:-:S03]  /*0d60*/  IMAD.IADD R43, R21, 0x1, R27 ;  /* 0x00000001152b7824 */ /* 0x000fc600078e021b */
[----:B------:R-:W-:Y:S04]  /*0d70*/  STS [R41+0x200], R4 ;  /* 0x0002000429007388 */ /* 0x000fe80000000800 */
[----:B------:R1:W-:Y:S01]  /*0d80*/  STS [R40+0x300], R7 ;  /* 0x0003000728007388 */ /* 0x0003e20000000800 */
[----:B0-----:R-:W-:-:S04]  /*0d90*/  IMAD.WIDE R16, R22, 0x4, R34 ;  /* 0x0000000416107825 */ /* 0x001fc800078e0222 */
[----:B--2---:R-:W-:Y:S01]  /*0da0*/  FFMA R12, R19, R8, R12 ;  /* 0x00000008130c7223 */ /* 0x004fe2000000000c */
[----:B------:R-:W-:Y:S01]  /*0db0*/  FFMA R23, R28, R11, R15 ;  /* 0x0000000b1c177223 */ /* 0x000fe2000000000f */
[----:B------:R-:W-:Y:S01]  /*0dc0*/  FFMA R28, R29, R10, R14 ;  /* 0x0000000a1d1c7223 */ /* 0x000fe2000000000e */
[----:B------:R-:W-:Y:S01]  /*0dd0*/  LOP3.LUT R11, R3, 0x100, RZ, 0xfc, !PT ;  /* 0x00000100030b7812 */ /* 0x000fe200078efcff */
[----:B------:R-:W-:Y:S01]  /*0de0*/  FFMA R29, R18, R9, R13 ;  /* 0x00000009121d7223 */ /* 0x000fe2000000000d */
[----:B------:R-:W-:Y:S01]  /*0df0*/  FSETP.GEU.AND P2, PT, R12, RZ, PT ;  /* 0x000000ff0c00720b */ /* 0x000fe20003f4e000 */
[----:B------:R-:W-:Y:S01]  /*0e00*/  IMAD.IADD R13, R22, 0x1, R27 ;  /* 0x00000001160d7824 */ /* 0x000fe200078e021b */
[----:B------:R-:W-:Y:S02]  /*0e10*/  LEA.HI R15, R11, UR4, RZ, 0x1c ;  /* 0x000000040b0f7c11 */ /* 0x000fe4000f8fe0ff */
[----:B------:R-:W-:Y:S02]  /*0e20*/  CS2R R8, SRZ ;  /* 0x0000000000087805 */ /* 0x000fe4000001ff00 */
[----:B------:R-:W-:-:S02]  /*0e30*/  CS2R R10, SRZ ;  /* 0x00000000000a7805 */ /* 0x000fc4000001ff00 */
[----:B------:R-:W-:Y:S01]  /*0e40*/  FSEL R27, R12, RZ, P2 ;  /* 0x000000ff0c1b7208 */ /* 0x000fe20001000000 */
[----:B------:R-:W-:-:S04]  /*0e50*/  IMAD.WIDE R12, R13, 0x4, R38 ;  /* 0x000000040d0c7825 */ /* 0x000fc800078e0226 */
[----:B-1----:R-:W-:Y:S01]  /*0e60*/  IMAD R40, R2, 0x4, R15 ;  /* 0x0000000402287824 */ /* 0x002fe200078e020f */
[----:B------:R0:W2:Y:S01]  /*0e70*/  @P0 LDG.E.EL.128 R8, desc[UR6][R12.64] ;  /* 0x000000060c080981 */ /* 0x0000a2000c2e1d00 */
[----:B------:R-:W-:Y:S02]  /*0e80*/  CS2R R14, SRZ ;  /* 0x00000000000e7805 */ /* 0x000fe4000001ff00 */
[----:B0-----:R-:W-:-:S06]  /*0e90*/  CS2R R12, SRZ ;  /* 0x00000000000c7805 */ /* 0x001fcc000001ff00 */
[----:B------:R-:W2:Y:S04]  /*0ea0*/  @!P1 LDG.E.EL.128 R12, desc[UR6][R16.64] ;  /* 0x00000006100c9981 */ /* 0x000ea8000c2e1d00 */
[----:B------:R0:W-:Y:S01]  /*0eb0*/  STS [R40+0x400], R27 ;  /* 0x0004001b28007388 */ /* 0x0001e20000000800 */
[----:B--2---:R-:W-:Y:S01]  /*0ec0*/  FADD R15, -R15, R11 ;  /* 0x0000000b0f0f7221 */ /* 0x004fe20000000100 */
[----:B------:R-:W-:Y:S01]  /*0ed0*/  FADD R14, -R14, R10 ;  /* 0x0000000a0e0e7221 */ /* 0x000fe20000000100 */
[----:B------:R-:W-:Y:S01]  /*0ee0*/  FADD R18, -R13, R9 ;  /* 0x000000090d127221 */ /* 0x000fe20000000100 */
[----:B0-----:R-:W-:Y:S01]  /*0ef0*/  FADD R40, -R12, R8 ;  /* 0x000000080c287221 */ /* 0x001fe20000000100 */
[----:B------:R-:W-:Y:S02]  /*0f00*/  CS2R R8, SRZ ;  /* 0x0000000000087805 */ /* 0x000fe4000001ff00 */
[----:B------:R-:W-:Y:S01]  /*0f10*/  CS2R R10, SRZ ;  /* 0x00000000000a7805 */ /* 0x000fe2000001ff00 */
[----:B------:R-:W-:-:S05]  /*0f20*/  IMAD.WIDE R12, R22, 0x4, R32 ;  /* 0x00000004160c7825 */ /* 0x000fca00078e0220 */
[----:B------:R-:W2:Y:S01]  /*0f30*/  @!P1 LDG.E.EL.128 R8, desc[UR6][R12.64] ;  /* 0x000000060c089981 */ /* 0x000ea2000c2e1d00 */
[----:B------:R-:W-:-:S04]  /*0f40*/  IMAD.WIDE R42, R43, 0x4, R38 ;  /* 0x000000042b2a7825 */ /* 0x000fc800078e0226 */
[----:B--2---:R-:W-:-:S04]  /*0f50*/  FADD R8, R8, 9.9999997473787516356e-06 ;  /* 0x3727c5ac08087421 */ /* 0x004fc80000000000 */
[----:B------:R-:W0:Y:S01]  /*0f60*/  MUFU.SQRT R16, R8 ;  /* 0x0000000800107308 */ /* 0x000e220000002000 */
[----:B------:R-:W-:-:S07]  /*0f70*/  FADD R9, R9, 9.9999997473787516356e-06 ;  /* 0x3727c5ac09097421 */ /* 0x000fce0000000000 */
[----:B------:R-:W1:Y:S01]  /*0f80*/  MUFU.SQRT R9, R9 ;  /* 0x0000000900097308 */ /* 0x000e620000002000 */
[C---:B0-----:R-:W-:Y:S02]  /*0f90*/  FSETP.GT.AND P3, PT, R16.reuse, 8.50705917302346158658e+37, PT ;  /* 0x7e8000001000780b */ /* 0x041fe40003f64000 */
[----:B------:R-:W-:Y:S01]  /*0fa0*/  FSETP.GEU.AND P2, PT, R16, 1.175494350822287508e-38, PT ;  /* 0x008000001000780b */ /* 0x000fe20003f4e000 */
[----:B------:R-:W-:Y:S01]  /*0fb0*/  FADD R10, R10, 9.9999997473787516356e-06 ;  /* 0x3727c5ac0a0a7421 */ /* 0x000fe20000000000 */
[----:B------:R-:W-:-:S03]  /*0fc0*/  FSEL R19, R20, 1, P3 ;  /* 0x3f80000014137808 */ /* 0x000fc60001800000 */
[----:B------:R-:W0:Y:S06]  /*0fd0*/  MUFU.SQRT R17, R10 ;  /* 0x0000000a00117308 */ /* 0x000e2c0000002000 */
        /* <DEDUP_REMOVED lines=18> */
[----:B------:R-:W-:-:S07]  /*1100*/  FSETP.GEU.AND P2, PT, R8, 1.175494350822287508e-38, PT ;  /* 0x008000000800780b */ /* 0x000fce0003f4e000 */
[----:B------:R-:W-:Y:S01]  /*1110*/  @P3 FMUL R8, R8, 0.25 ;  /* 0x3e80000008083820 */ /* 0x000fe20000400000 */
[----:B------:R-:W0:Y:S05]  /*1120*/  MUFU.RCP R9, R9 ;  /* 0x0000000900097308 */ /* 0x000e2a0000001000 */
[----:B------:R-:W-:-:S03]  /*1130*/  @!P2 FMUL R8, R8, 16777216 ;  /* 0x4b8000000808a820 */ /* 0x000fc60000400000 */
[----:B------:R-:W1:Y:S01]  /*1140*/  MUFU.RCP R17, R17 ;  /* 0x0000001100117308 */ /* 0x000e620000001000 */
[----:B------:R-:W-:-:S07]  /*1150*/  FSEL R39, R20, 1, P3 ;  /* 0x3f80000014277808 */ /* 0x000fce0001800000 */
[----:B------:R-:W2:Y:S01]  /*1160*/  MUFU.RCP R8, R8 ;  /* 0x0000000800087308 */ /* 0x000ea20000001000 */
[----:B------:R-:W-:-:S07]  /*1170*/  @!P2 FMUL R39, R39, 16777216 ;  /* 0x4b8000002727a820 */ /* 0x000fce0000400000 */
[----:B------:R-:W3:Y:S01]  /*1180*/  MUFU.RCP R16, R16 ;  /* 0x0000001000107308 */ /* 0x000ee20000001000 */
[----:B0-----:R-:W-:Y:S01]  /*1190*/  FMUL R11, R9, R12 ;  /* 0x0000000c090b7220 */ /* 0x001fe20000400000 */
[----:B-1----:R-:W-:Y:S01]  /*11a0*/  FMUL R13, R17, R10 ;  /* 0x0000000a110d7220 */ /* 0x002fe20000400000 */
[----:B--2---:R-:W-:Y:S02]  /*11b0*/  FMUL R12, R8, R39 ;  /* 0x00000027080c7220 */ /* 0x004fe40000400000 */
[----:B------:R-:W-:Y:S01]  /*11c0*/  FMUL R10, R11, R18 ;  /* 0x000000120b0a7220 */ /* 0x000fe20000400000 */
[----:B------:R-:W-:Y:S01]  /*11d0*/  FMUL R11, R13, R14 ;  /* 0x0000000e0d0b7220 */ /* 0x000fe20000400000 */
[----:B------:R-:W-:Y:S01]  /*11e0*/  FMUL R38, R12, R15 ;  /* 0x0000000f0c267220 */ /* 0x000fe20000400000 */
[----:B------:R-:W-:Y:S02]  /*11f0*/  CS2R R12, SRZ ;  /* 0x00000000000c7805 */ /* 0x000fe4000001ff00 */
[----:B------:R-:W-:Y:S01]  /*1200*/  CS2R R14, SRZ ;  /* 0x00000000000e7805 */ /* 0x000fe2000001ff00 */
[----:B------:R-:W-:-:S04]  /*1210*/  IMAD.WIDE R8, R22, 0x4, R30 ;  /* 0x0000000416087825 */ /* 0x000fc800078e021e */
[----:B---3--:R-:W-:Y:S01]  /*1220*/  FMUL R19, R16, R19 ;  /* 0x0000001310137220 */ /* 0x008fe20000400000 */
[----:B------:R-:W-:-:S03]  /*1230*/  CS2R R16, SRZ ;  /* 0x0000000000107805 */ /* 0x000fc6000001ff00 */
[----:B------:R-:W-:Y:S01]  /*1240*/  FMUL R40, R19, R40 ;  /* 0x0000002813287220 */ /* 0x000fe20000400000 */
[----:B------:R0:W2:Y:S01]  /*1250*/  @!P1 LDG.E.EL.128 R12, desc[UR6][R8.64] ;  /* 0x00000006080c9981 */ /* 0x0000a2000c2e1d00 */
[----:B------:R-:W-:Y:S01]  /*1260*/  CS2R R18, SRZ ;  /* 0x0000000000127805 */ /* 0x000fe2000001ff00 */
[----:B0-----:R-:W-:-:S05]  /*1270*/  IMAD.WIDE R8, R22, 0x4, R36 ;  /* 0x0000000416087825 */ /* 0x001fca00078e0224 */
[----:B------:R0:W2:Y:S01]  /*1280*/  @!P1 LDG.E.EL.128 R16, desc[UR6][R8.64] ;  /* 0x0000000608109981 */ /* 0x0000a2000c2e1d00 */
[----:B------:R-:W-:-:S04]  /*1290*/  IMAD.WIDE R32, R21, 0x4, R32 ;  /* 0x0000000415207825 */ /* 0x000fc800078e0220 */
[----:B------:R-:W-:Y:S01]  /*12a0*/  IMAD.WIDE R34, R21, 0x4, R34 ;  /* 0x0000000415227825 */ /* 0x000fe200078e0222 */
[----:B0-----:R-:W-:-:S03]  /*12b0*/  CS2R R8, SRZ ;  /* 0x0000000000087805 */ /* 0x001fc6000001ff00 */
[----:B--2---:R-:W-:Y:S01]  /*12c0*/  FFMA R38, R38, R15, R19 ;  /* 0x0000000f26267223 */ /* 0x004fe20000000013 */
[----:B------:R-:W-:Y:S01]  /*12d0*/  FFMA R22, R11, R14, R18 ;  /* 0x0000000e0b167223 */ /* 0x000fe20000000012 */
[----:B------:R-:W-:Y:S01]  /*12e0*/  FFMA R39, R10, R13, R17 ;  /* 0x0000000d0a277223 */ /* 0x000fe20000000011 */
[----:B------:R-:W-:Y:S01]  /*12f0*/  FFMA R40, R40, R12, R16 ;  /* 0x0000000c28287223 */ /* 0x000fe20000000010 */
[----:B------:R-:W-:Y:S02]  /*1300*/  CS2R R16, SRZ ;  /* 0x0000000000107805 */ /* 0x000fe4000001ff00 */
[----:B------:R-:W-:-:S06]  /*1310*/  CS2R R18, SRZ ;  /* 0x0000000000127805 */ /* 0x000fcc000001ff00 */
[----:B------:R-:W2:Y:S01]  /*1320*/  @!P1 LDG.E.EL.128 R16, desc[UR6][R32.64] ;  /* 0x0000000620109981 */ /* 0x000ea2000c2e1d00 */
[----:B------:R-:W-:Y:S02]  /*1330*/  CS2R R10, SRZ ;  /* 0x00000000000a7805 */ /* 0x000fe4000001ff00 */
[----:B------:R-:W-:Y:S02]  /*1340*/  CS2R R12, SRZ ;  /* 0x00000000000c7805 */ /* 0x000fe4000001ff00 */
[----:B------:R-:W-:Y:S02]  /*1350*/  CS2R R14, SRZ ;  /* 0x00000000000e7805 */ /* 0x000fe4000001ff00 */
[----:B------:R0:W3:Y:S04]  /*1360*/  @P0 LDG.E.EL.128 R8, desc[UR6][R42.64] ;  /* 0x000000062a080981 */ /* 0x0000e8000c2e1d00 */
[----:B------:R1:W3:Y:S01]  /*1370*/  @!P1 LDG.E.EL.128 R12, desc[UR6][R34.64] ;  /* 0x00000006220c9981 */ /* 0x0002e2000c2e1d00 */
[----:B------:R-:W-:-:S04]  /*1380*/  IMAD.WIDE R30, R21, 0x4, R30 ;  /* 0x00000004151e7825 */ /* 0x000fc800078e021e */
[----:B------:R-:W-:-:S04]  /*1390*/  IMAD.WIDE R36, R21, 0x4, R36 ;  /* 0x0000000415247825 */ /* 0x000fc800078e0224 */
[----:B--2---:R-:W-:-:S04]  /*13a0*/  FADD R41, R16, 9.9999997473787516356e-06 ;  /* 0x3727c5ac10297421 */ /* 0x004fc80000000000 */
[----:B------:R-:W2:Y:S01]  /*13b0*/  MUFU.SQRT R16, R41 ;  /* 0x0000002900107308 */ /* 0x000ea20000002000 */
[----:B0-----:R-:W-:Y:S01]  /*13c0*/  FADD R43, R17, 9.9999997473787516356e-06 ;  /* 0x3727c5ac112b7421 */ /* 0x001fe20000000000 */
[----:B------:R-:W-:-:S06]  /*13d0*/  FADD R18, R18, 9.9999997473787516356e-06 ;  /* 0x3727c5ac12127421 */ /* 0x000fcc0000000000 */
[----:B------:R-:W0:Y:S01]  /*13e0*/  MUFU.SQRT R17, R43 ;  /* 0x0000002b00117308 */ /* 0x000e220000002000 */
[----:B--2---:R-:W-:-:S07]  /*13f0*/  FSETP.GT.AND P3, PT, R16, 8.50705917302346158658e+37, PT ;  /* 0x7e8000001000780b */ /* 0x004fce0003f64000 */
[----:B------:R-:W2:Y:S01]  /*1400*/  MUFU.SQRT R32, R18 ;  /* 0x0000001200207308 */ /* 0x000ea20000002000 */
[----:B------:R-:W-:Y:S01]  /*1410*/  FSETP.GEU.AND P2, PT, R16, 1.175494350822287508e-38, PT ;  /* 0x008000001000780b */ /* 0x000fe20003f4e000 */
[----:B------:R-:W-:Y:S01]  /*1420*/  FADD R19, R19, 9.9999997473787516356e-06 ;  /* 0x3727c5ac13137421 */ /* 0x000fe20000000000 */
[----:B------:R-:W-:-:S05]  /*1430*/  FSEL R42, R20, 1, P3 ;  /* 0x3f800000142a7808 */ /* 0x000fca0001800000 */
[----:B-1----:R-:W1:Y:S01]  /*1440*/  MUFU.SQRT R34, R19 ;  /* 0x0000001300227308 */ /* 0x002e620000002000 */
[----:B------:R-:W-:Y:S01]  /*1450*/  @P3 FMUL R16, R16, 0.25 ;  /* 0x3e80000010103820 */ /* 0x000fe20000400000 */
[C---:B0-----:R-:W-:Y:S02]  /*1460*/  FSETP.GT.AND P3, PT, R17.reuse, 8.50705917302346158658e+37, PT ;  /* 0x7e8000001100780b */ /* 0x041fe40003f64000 */
[----:B--2---:R-:W-:Y:S02]  /*1470*/  FSETP.GT.AND P5, PT, R32, 8.50705917302346158658e+37, PT ;  /* 0x7e8000002000780b */ /* 0x004fe40003fa4000 */
[----:B------:R-:W-:Y:S01]  /*1480*/  FSETP.GEU.AND P4, PT, R17, 1.175494350822287508e-38, PT ;  /* 0x008000001100780b */ /* 0x000fe20003f8e000 */
[----:B------:R-:W-:Y:S01]  /*1490*/  @!P2 FMUL R16, R16, 16777216 ;  /* 0x4b8000001010a820 */ /* 0x000fe20000400000 */
[----:B------:R-:W-:Y:S01]  /*14a0*/  @!P2 FMUL R42, R42, 16777216 ;  /* 0x4b8000002a2aa820 */ /* 0x000fe20000400000 */
[----:B------:R-:W-:Y:S02]  /*14b0*/  FSETP.GEU.AND P2, PT, R29, RZ, PT ;  /* 0x000000ff1d00720b */ /* 0x000fe40003f4e000 */
[----:B------:R-:W-:-:S02]  /*14c0*/  FSEL R41, R20, 1, P3 ;  /* 0x3f80000014297808 */ /* 0x000fc40001800000 */
[----:B------:R-:W-:Y:S02]  /*14d0*/  FSEL R29, R29, RZ, P2 ;  /* 0x000000ff1d1d7208 */ /* 0x000fe40001000000 */
[----:B------:R-:W-:Y:S01]  /*14e0*/  FSETP.GEU.AND P2, PT, R28, RZ, PT ;  /* 0x000000ff1c00720b */ /* 0x000fe20003f4e000 */
[----:B------:R-:W-:Y:S01]  /*14f0*/  @P3 FMUL R17, R17, 0.25 ;  /* 0x3e80000011113820 */ /* 0x000fe20000400000 */
[C---:B------:R-:W-:Y:S01]  /*1500*/  FSETP.GEU.AND P3, PT, R32.reuse, 1.175494350822287508e-38, PT ;  /* 0x008000002000780b */ /* 0x040fe20003f6e000 */
[----:B------:R-:W-:Y:S01]  /*1510*/  @P5 FMUL R32, R32, 0.25 ;  /* 0x3e80000020205820 */ /* 0x000fe20000400000 */
[----:B------:R-:W-:Y:S01]  /*1520*/  FSEL R33, R20, 1, P5 ;  /* 0x3f80000014217808 */ /* 0x000fe20002800000 */
[----:B------:R-:W-:Y:S01]  /*1530*/  @!P4 FMUL R17, R17, 16777216 ;  /* 0x4b8000001111c820 */ /* 0x000fe20000400000 */
[----:B-1----:R-:W-:Y:S02]  /*1540*/  FSETP.GT.AND P5, PT, R34, 8.50705917302346158658e+37, PT ;  /* 0x7e8000002200780b */ /* 0x002fe40003fa4000 */
[----:B------:R-:W-:-:S02]  /*1550*/  FSEL R28, R28, RZ, P2 ;  /* 0x000000ff1c1c7208 */ /* 0x000fc40001000000 */
[C---:B------:R-:W-:Y:S01]  /*1560*/  FSETP.GEU.AND P2, PT, R23.reuse, RZ, PT ;  /* 0x000000ff1700720b */ /* 0x040fe20003f4e000 */
[----:B------:R-:W0:Y:S01]  /*1570*/  MUFU.RCP R21, R16 ;  /* 0x0000001000157308 */ /* 0x000e220000001000 */
[----:B------:R-:W-:Y:S02]  /*1580*/  FSEL R35, R20, 1, P5 ;  /* 0x3f80000014237808 */ /* 0x000fe40002800000 */
[----:B------:R-:W-:Y:S02]  /*1590*/  FSEL R43, R23, RZ, P2 ;  /* 0x000000ff172b7208 */ /* 0x000fe40001000000 */
[----:B------:R-:W-:-:S03]  /*15a0*/  FSETP.GEU.AND P2, PT, R40, RZ, PT ;  /* 0x000000ff2800720b */ /* 0x000fc60003f4e000 */
[----:B------:R1:W2:Y:S01]  /*15b0*/  MUFU.RCP R20, R17 ;  /* 0x0000001100147308 */ /* 0x0002a20000001000 */
[----:B------:R-:W-:Y:S02]  /*15c0*/  FSEL R40, R40, RZ, P2 ;  /* 0x000000ff28287208 */ /* 0x000fe40001000000 */
[----:B------:R-:W-:Y:S01]  /*15d0*/  FSETP.GEU.AND P2, PT, R39, RZ, PT ;  /* 0x000000ff2700720b */ /* 0x000fe20003f4e000 */
[----:B------:R-:W-:-:S03]  /*15e0*/  @!P4 FMUL R41, R41, 16777216 ;  /* 0x4b8000002929c820 */ /* 0x000fc60000400000 */
[----:B------:R-:W-:Y:S02]  /*15f0*/  FSEL R39, R39, RZ, P2 ;  /* 0x000000ff27277208 */ /* 0x000fe40001000000 */
[----:B------:R-:W-:Y:S01]  /*1600*/  FSETP.GEU.AND P2, PT, R22, RZ, PT ;  /* 0x000000ff1600720b */ /* 0x000fe20003f4e000 */
[----:B---3--:R-:W-:Y:S01]  /*1610*/  FADD R9, -R13, R9 ;  /* 0x000000090d097221 */ /* 0x008fe20000000100 */
[----:B------:R-:W-:Y:S01]  /*1620*/  FADD R8, -R12, R8 ;  /* 0x000000080c087221 */ /* 0x000fe20000000100 */
[----:B0-----:R-:W-:Y:S01]  /*1630*/  FMUL R13, R21, R42 ;  /* 0x0000002a150d7220 */ /* 0x001fe20000400000 */
[----:B------:R-:W-:Y:S02]  /*1640*/  FSEL R44, R22, RZ, P2 ;  /* 0x000000ff162c7208 */ /* 0x000fe40001000000 */
[----:B-1----:R-:W-:Y:S01]  /*1650*/  CS2R R16, SRZ ;  /* 0x0000000000107805 */ /* 0x002fe2000001ff00 */
[----:B--2---:R-:W-:Y:S01]  /*1660*/  FMUL R12, R20, R41 ;  /* 0x00000029140c7220 */ /* 0x004fe20000400000 */
[----:B------:R-:W-:-:S02]  /*1670*/  CS2R R18, SRZ ;  /* 0x0000000000127805 */ /* 0x000fc4000001ff00 */
[----:B------:R-:W-:Y:S02]  /*1680*/  CS2R R20, SRZ ;  /* 0x0000000000147805 */ /* 0x000fe4000001ff00 */
[----:B------:R-:W-:Y:S02]  /*1690*/  CS2R R22, SRZ ;  /* 0x0000000000167805 */ /* 0x000fe4000001ff00 */
[----:B------:R-:W2:Y:S04]  /*16a0*/  @!P1 LDG.E.EL.128 R16, desc[UR6][R30.64] ;  /* 0x000000061e109981 */ /* 0x000ea8000c2e1d00 */
[----:B------:R-:W2:Y:S01]  /*16b0*/  @!P1 LDG.E.EL.128 R20, desc[UR6][R36.64] ;  /* 0x0000000624149981 */ /* 0x000ea2000c2e1d00 */
[C---:B------:R-:W-:Y:S01]  /*16c0*/  FSETP.GEU.AND P6, PT, R34.reuse, 1.175494350822287508e-38, PT ;  /* 0x008000002200780b */ /* 0x040fe20003fce000 */
[----:B------:R-:W-:Y:S01]  /*16d0*/  @P5 FMUL R34, R34, 0.25 ;  /* 0x3e80000022225820 */ /* 0x000fe20000400000 */
[----:B------:R-:W-:-:S06]  /*16e0*/  @!P3 FMUL R32, R32, 16777216 ;  /* 0x4b8000002020b820 */ /* 0x000fcc0000400000 */
[----:B------:R-:W0:Y:S05]  /*16f0*/  MUFU.RCP R32, R32 ;  /* 0x0000002000207308 */ /* 0x000e2a0000001000 */
[----:B------:R-:W-:-:S06]  /*1700*/  @!P6 FMUL R34, R34, 16777216 ;  /* 0x4b8000002222e820 */ /* 0x000fcc0000400000 */
[----:B------:R-:W1:Y:S01]  /*1710*/  MUFU.RCP R34, R34 ;  /* 0x0000002200227308 */ /* 0x000e620000001000 */
[----:B------:R-:W-:Y:S01]  /*1720*/  FMUL R13, R13, R8 ;  /* 0x000000080d0d7220 */ /* 0x000fe20000400000 */
[----:B------:R-:W-:Y:S01]  /*1730*/  @!P3 FMUL R33, R33, 16777216 ;  /* 0x4b8000002121b820 */ /* 0x000fe20000400000 */
[----:B------:R-:W-:Y:S01]  /*1740*/  @!P6 FMUL R35, R35, 16777216 ;  /* 0x4b8000002323e820 */ /* 0x000fe20000400000 */
[----:B------:R-:W-:Y:S01]  /*1750*/  FSETP.GEU.AND P1, PT, R38, RZ, PT ;  /* 0x000000ff2600720b */ /* 0x000fe20003f2e000 */
[----:B------:R-:W-:Y:S01]  /*1760*/  FMUL R12, R12, R9 ;  /* 0x000000090c0c7220 */ /* 0x000fe20000400000 */
[----:B------:R-:W-:Y:S01]  /*1770*/  FADD R10, -R14, R10 ;  /* 0x0000000a0e0a7221 */ /* 0x000fe20000000100 */
[----:B0-----:R-:W-:Y:S01]  /*1780*/  FMUL R33, R32, R33 ;  /* 0x0000002120217220 */ /* 0x001fe20000400000 */
[----:B------:R-:W-:Y:S01]  /*1790*/  FADD R11, -R15, R11 ;  /* 0x0000000b0f0b7221 */ /* 0x000fe20000000100 */
[----:B------:R-:W-:Y:S02]  /*17a0*/  FSEL R38, R38, RZ, P1 ;  /* 0x000000ff26267208 */ /* 0x000fe40000800000 */
[----:B------:R-:W-:Y:S01]  /*17b0*/  FMUL R33, R33, R10 ;  /* 0x0000000a21217220 */ /* 0x000fe20000400000 */
[----:B-1----:R-:W-:-:S04]  /*17c0*/  FMUL R8, R34, R35 ;  /* 0x0000002322087220 */ /* 0x002fc80000400000 */
[----:B------:R-:W-:Y:S01]  /*17d0*/  FMUL R10, R8, R11 ;  /* 0x0000000b080a7220 */ /* 0x000fe20000400000 */
[----:B------:R-:W-:Y:S02]  /*17e0*/  LOP3.LUT R9, R3, 0x140, RZ, 0xfc, !PT ;  /* 0x0000014003097812 */ /* 0x000fe400078efcff */
[----:B------:R-:W-:Y:S02]  /*17f0*/  FSETP.GTU.AND P5, PT, R7, RZ, PT ;  /* 0x000000ff0700720b */ /* 0x000fe40003fac000 */
[----:B------:R-:W-:Y:S02]  /*1800*/  LEA.HI R9, R9, UR4, RZ, 0x1c ;  /* 0x0000000409097c11 */ /* 0x000fe4000f8fe0ff */
[----:B------:R-:W-:-:S03]  /*1810*/  LOP3.LUT R7, R3, 0x180, RZ, 0xfc, !PT ;  /* 0x0000018003077812 */ /* 0x000fc600078efcff */
[C---:B------:R-:W-:Y:S01]  /*1820*/  IMAD R14, R2.reuse, 0x4, R9 ;  /* 0x00000004020e7824 */ /* 0x040fe200078e0209 */
[----:B------:R-:W-:Y:S02]  /*1830*/  LEA.HI R7, R7, UR4, RZ, 0x1c ;  /* 0x0000000407077c11 */ /* 0x000fe4000f8fe0ff */
[C---:B------:R-:W-:Y:S02]  /*1840*/  LOP3.LUT R9, R3.reuse, 0x1c0, RZ, 0xfc, !PT ;  /* 0x000001c003097812 */ /* 0x040fe400078efcff */
[----:B------:R0:W-:Y:S01]  /*1850*/  STS [R14+0x500], R29 ;  /* 0x0005001d0e007388 */ /* 0x0001e20000000800 */
[----:B------:R-:W-:Y:S01]  /*1860*/  IMAD R7, R2, 0x4, R7 ;  /* 0x0000000402077824 */ /* 0x000fe200078e0207 */
[----:B------:R-:W-:Y:S02]  /*1870*/  LOP3.LUT R15, R3, 0x200, RZ, 0xfc, !PT ;  /* 0x00000200030f7812 */ /* 0x000fe400078efcff */
[----:B------:R-:W-:Y:S02]  /*1880*/  LEA.HI R9, R9, UR4, RZ, 0x1c ;  /* 0x0000000409097c11 */ /* 0x000fe4000f8fe0ff */
[----:B------:R-:W-:-:S02]  /*1890*/  LEA.HI R15, R15, UR4, RZ, 0x1c ;  /* 0x000000040f0f7c11 */ /* 0x000fc4000f8fe0ff */
[----:B0-----:R-:W-:Y:S01]  /*18a0*/  LOP3.LUT R14, R3, 0x240, RZ, 0xfc, !PT ;  /* 0x00000240030e7812 */ /* 0x001fe200078efcff */
[----:B------:R0:W-:Y:S01]  /*18b0*/  STS [R7+0x600], R28 ;  /* 0x0006001c07007388 */ /* 0x0001e20000000800 */
[----:B------:R-:W-:Y:S02]  /*18c0*/  FSETP.GTU.AND P2, PT, R28, RZ, PT ;  /* 0x000000ff1c00720b */ /* 0x000fe40003f4c000 */
[----:B------:R-:W-:Y:S02]  /*18d0*/  FSETP.GTU.AND P4, PT, R0, RZ, PT ;  /* 0x000000ff0000720b */ /* 0x000fe40003f8c000 */
[----:B------:R-:W-:Y:S02]  /*18e0*/  LOP3.LUT R0, R24, 0x30, RZ, 0xfc, !PT ;  /* 0x0000003018007812 */ /* 0x000fe400078efcff */
[----:B------:R-:W-:-:S04]  /*18f0*/  FSETP.GTU.AND P6, PT, R27, RZ, PT ;  /* 0x000000ff1b00720b */ /* 0x000fc80003fcc000 */
[----:B------:R-:W-:Y:S02]  /*1900*/  SEL R27, RZ, 0x1, P6 ;  /* 0x00000001ff1b7807 */ /* 0x000fe40003000000 */
[----:B------:R-:W-:Y:S01]  /*1910*/  FSETP.GTU.AND P6, PT, R44, RZ, PT ;  /* 0x000000ff2c00720b */ /* 0x000fe20003fcc000 */
[----:B--2---:R-:W-:Y:S01]  /*1920*/  FFMA R13, R13, R16, R20 ;  /* 0x000000100d0d7223 */ /* 0x004fe20000000014 */
[----:B------:R-:W-:-:S04]  /*1930*/  FFMA R12, R12, R17, R21 ;  /* 0x000000110c0c7223 */ /* 0x000fc80000000015 */
[----:B------:R-:W-:Y:S01]  /*1940*/  FSETP.GEU.AND P1, PT, R13, RZ, PT ;  /* 0x000000ff0d00720b */ /* 0x000fe20003f2e000 */
[----:B------:R-:W-:-:S03]  /*1950*/  FFMA R18, R33, R18, R22 ;  /* 0x0000001221127223 */ /* 0x000fc60000000016 */
[----:B------:R-:W-:Y:S02]  /*1960*/  FSEL R8, R13, RZ, P1 ;  /* 0x000000ff0d087208 */ /* 0x000fe40000800000 */
[----:B------:R-:W-:Y:S01]  /*1970*/  FSETP.GEU.AND P1, PT, R12, RZ, PT ;  /* 0x000000ff0c00720b */ /* 0x000fe20003f2e000 */
[----:B------:R-:W-:-:S03]  /*1980*/  FFMA R10, R10, R19, R23 ;  /* 0x000000130a0a7223 */ /* 0x000fc60000000017 */
[----:B------:R-:W-:Y:S02]  /*1990*/  FSEL R11, R12, RZ, P1 ;  /* 0x000000ff0c0b7208 */ /* 0x000fe40000800000 */
[----:B------:R-:W-:-:S04]  /*19a0*/  FSETP.GEU.AND P1, PT, R18, RZ, PT ;  /* 0x000000ff1200720b */ /* 0x000fc80003f2e000 */
[----:B------:R-:W-:Y:S02]  /*19b0*/  FSEL R12, R18, RZ, P1 ;  /* 0x000000ff120c7208 */ /* 0x000fe40000800000 */
[----:B------:R-:W-:-:S04]  /*19c0*/  FSETP.GEU.AND P1, PT, R10, RZ, PT ;  /* 0x000000ff0a00720b */ /* 0x000fc80003f2e000 */
[----:B------:R-:W-:Y:S02]  /*19d0*/  FSEL R13, R10, RZ, P1 ;  /* 0x000000ff0a0d7208 */ /* 0x000fe40000800000 */
[----:B------:R-:W-:Y:S02]  /*19e0*/  SEL R10, RZ, 0x1, P5 ;  /* 0x00000001ff0a7807 */ /* 0x000fe40002800000 */
[----:B------:R-:W-:Y:S01]  /*19f0*/  FSETP.GTU.AND P5, PT, R4, RZ, PT ;  /* 0x000000ff0400720b */ /* 0x000fe20003fac000 */
[----:B------:R-:W-:Y:S01]  /*1a00*/  IMAD.SHL.U32 R21, R5, 0x4, RZ ;  /* 0x0000000405157824 */ /* 0x000fe200078e00ff */
[C---:B------:R-:W-:Y:S02]  /*1a10*/  LOP3.LUT R16, R3.reuse, 0x280, RZ, 0xfc, !PT ;  /* 0x0000028003107812 */ /* 0x040fe400078efcff */
[C---:B------:R-:W-:Y:S02]  /*1a20*/  LOP3.LUT R17, R3.reuse, 0x2c0, RZ, 0xfc, !PT ;  /* 0x000002c003117812 */ /* 0x040fe400078efcff */
[----:B------:R-:W-:-:S02]  /*1a30*/  LOP3.LUT R4, R3, 0x340, RZ, 0xfc, !PT ;  /* 0x0000034003047812 */ /* 0x000fc400078efcff */
[C---:B------:R-:W-:Y:S02]  /*1a40*/  LOP3.LUT R20, R3.reuse, 0x380, RZ, 0xfc, !PT ;  /* 0x0000038003147812 */ /* 0x040fe400078efcff */
[----:B------:R-:W-:Y:S02]  /*1a50*/  SEL R19, RZ, 0x1, P5 ;  /* 0x00000001ff137807 */ /* 0x000fe40002800000 */
[C---:B------:R-:W-:Y:S02]  /*1a60*/  LOP3.LUT R18, R3.reuse, 0x300, RZ, 0xfc, !PT ;  /* 0x0000030003127812 */ /* 0x040fe400078efcff */
[----:B------:R-:W-:Y:S02]  /*1a70*/  LOP3.LUT R22, R3, 0x3c0, RZ, 0xfc, !PT ;  /* 0x000003c003167812 */ /* 0x000fe400078efcff */
[----:B------:R-:W-:Y:S02]  /*1a80*/  FSETP.GTU.AND P5, PT, R6, RZ, PT ;  /* 0x000000ff0600720b */ /* 0x000fe40003fac000 */
[----:B------:R-:W-:-:S02]  /*1a90*/  LEA.HI R3, R14, UR4, RZ, 0x1c ;  /* 0x000000040e037c11 */ /* 0x000fc4000f8fe0ff */
[----:B------:R-:W-:Y:S02]  /*1aa0*/  LOP3.LUT R31, R26, 0x3c, R21, 0xf8, !PT ;  /* 0x0000003c1a1f7812 */ /* 0x000fe400078ef815 */
[----:B0-----:R-:W-:Y:S01]  /*1ab0*/  LEA.HI R7, R16, UR4, RZ, 0x1c ;  /* 0x0000000410077c11 */ /* 0x001fe2000f8fe0ff */
[----:B------:R-:W-:Y:S01]  /*1ac0*/  IMAD R16, R2, 0x4, R9 ;  /* 0x0000000402107824 */ /* 0x000fe200078e0209 */
[----:B------:R-:W-:Y:S02]  /*1ad0*/  FSETP.GTU.AND P1, PT, R29, RZ, PT ;  /* 0x000000ff1d00720b */ /* 0x000fe40003f2c000 */
[----:B------:R-:W-:Y:S02]  /*1ae0*/  LEA.HI R23, R17, UR4, RZ, 0x1c ;  /* 0x0000000411177c11 */ /* 0x000fe4000f8fe0ff */
[----:B------:R-:W-:Y:S02]  /*1af0*/  LEA.HI R33, R4, UR4, RZ, 0x1c ;  /* 0x0000000404217c11 */ /* 0x000fe4000f8fe0ff */
[----:B------:R-:W-:Y:S01]  /*1b00*/  LEA.HI R35, R20, UR4, RZ, 0x1c ;  /* 0x0000000414237c11 */ /* 0x000fe2000f8fe0ff */
[----:B------:R-:W-:Y:S01]  /*1b10*/  IMAD R17, R2, 0x4, R15 ;  /* 0x0000000402117824 */ /* 0x000fe200078e020f */
[----:B------:R-:W-:-:S02]  /*1b20*/  LEA.HI R29, R18, UR4, RZ, 0x1c ;  /* 0x00000004121d7c11 */ /* 0x000fc4000f8fe0ff */
[----:B------:R-:W-:Y:S01]  /*1b30*/  SEL R6, RZ, 0x1, P5 ;  /* 0x00000001ff067807 */ /* 0x000fe20002800000 */
[----:B------:R-:W-:Y:S01]  /*1b40*/  IMAD R4, R2, 0x4, R3 ;  /* 0x0000000402047824 */ /* 0x000fe200078e0203 */
[----:B------:R-:W-:Y:S02]  /*1b50*/  LEA.HI R37, R22, UR4, RZ, 0x1c ;  /* 0x0000000416257c11 */ /* 0x000fe4000f8fe0ff */
[----:B------:R-:W-:Y:S01]  /*1b60*/  FSETP.GTU.AND P5, PT, R43, RZ, PT ;  /* 0x000000ff2b00720b */ /* 0x000fe20003fac000 */
[----:B------:R-:W-:Y:S01]  /*1b70*/  IMAD R15, R2, 0x4, R7 ;  /* 0x00000004020f7824 */ /* 0x000fe200078e0207 */
[----:B------:R-:W-:Y:S02]  /*1b80*/  ISETP.GE.AND P3, PT, R31, 0x40, PT ;  /* 0x000000401f00780c */ /* 0x000fe40003f66270 */
[C---:B------:R-:W-:Y:S02]  /*1b90*/  LOP3.LUT R18, R24.reuse, 0x20, RZ, 0xfc, !PT ;  /* 0x0000002018127812 */ /* 0x040fe400078efcff */
[----:B------:R-:W-:Y:S01]  /*1ba0*/  LOP3.LUT R22, R24, 0x10, RZ, 0xfc, !PT ;  /* 0x0000001018167812 */ /* 0x000fe200078efcff */
[C---:B------:R-:W-:Y:S01]  /*1bb0*/  IMAD R7, R2.reuse, 0x4, R23 ;  /* 0x0000000402077824 */ /* 0x040fe200078e0217 */
[----:B------:R-:W-:Y:S01]  /*1bc0*/  LOP3.LUT R26, R21, 0x3fc, RZ, 0xc0, !PT ;  /* 0x000003fc151a7812 */ /* 0x000fe200078ec0ff */
[C---:B------:R-:W-:Y:S01]  /*1bd0*/  IMAD R14, R2.reuse, 0x4, R33 ;  /* 0x00000004020e7824 */ /* 0x040fe200078e0221 */
[----:B------:R-:W-:Y:S01]  /*1be0*/  SEL R33, RZ, 0x1, P4 ;  /* 0x00000001ff217807 */ /* 0x000fe20002000000 */
[C---:B------:R-:W-:Y:S01]  /*1bf0*/  IMAD R3, R2.reuse, 0x4, R35 ;  /* 0x0000000402037824 */ /* 0x040fe200078e0223 */
[----:B------:R-:W-:Y:S01]  /*1c00*/  SEL R20, RZ, 0x1, P5 ;  /* 0x00000001ff147807 */ /* 0x000fe20002800000 */
[----:B------:R-:W-:Y:S01]  /*1c10*/  IMAD R9, R2, 0x4, R29 ;  /* 0x0000000402097824 */ /* 0x000fe200078e021d */
[----:B------:R-:W-:Y:S01]  /*1c20*/  SEL R35, RZ, 0x1, P2 ;  /* 0x00000001ff237807 */ /* 0x000fe20001000000 */
[----:B------:R-:W-:Y:S01]  /*1c30*/  STS [R16+0x700], R43 ;  /* 0x0007002b10007388 */ /* 0x000fe20000000800 */
[----:B------:R-:W-:Y:S01]  /*1c40*/  ISETP.LT.AND P4, PT, R24, 0x200, !P3 ;  /* 0x000002001800780c */ /* 0x000fe20005f81270 */
[----:B------:R-:W-:Y:S01]  /*1c50*/  IMAD R29, R22, 0x40, R31 ;  /* 0x00000040161d7824 */ /* 0x000fe200078e021f */
[----:B------:R-:W-:Y:S01]  /*1c60*/  ISETP.LT.AND P5, PT, R18, 0x200, !P3 ;  /* 0x000002001200780c */ /* 0x000fe20005fa1270 */
[----:B------:R-:W-:Y:S01]  /*1c70*/  STS [R17+0x800], R40 ;  /* 0x0008002811007388 */ /* 0x000fe20000000800 */
[----:B------:R-:W-:Y:S01]  /*1c80*/  ISETP.LT.AND P2, PT, R0, 0x200, !P3 ;  /* 0x000002000000780c */ /* 0x000fe20005f41270 */
[----:B------:R-:W-:Y:S01]  /*1c90*/  IMAD R2, R2, 0x4, R37 ;  /* 0x0000000402027824 */ /* 0x000fe200078e0225 */
[----:B------:R-:W-:Y:S01]  /*1ca0*/  ISETP.LT.AND P3, PT, R22, 0x200, !P3 ;  /* 0x000002001600780c */ /* 0x000fe20005f61270 */
[----:B------:R-:W-:Y:S01]  /*1cb0*/  STS [R4+0x900], R39 ;  /* 0x0009002704007388 */ /* 0x000fe20000000800 */
[----:B------:R-:W-:-:S03]  /*1cc0*/  LOP3.LUT R22, R26, 0xc00, RZ, 0xfc, !PT ;  /* 0x00000c001a167812 */ /* 0x000fc600078efcff */
[----:B------:R-:W-:Y:S01]  /*1cd0*/  STS [R15+0xa00], R44 ;  /* 0x000a002c0f007388 */ /* 0x000fe20000000800 */
[----:B------:R-:W-:-:S03]  /*1ce0*/  IMAD R23, R24, 0x40, R31 ;  /* 0x0000004018177824 */ /* 0x000fc600078e021f */
[----:B------:R-:W-:Y:S01]  /*1cf0*/  STS [R7+0xb00], R38 ;  /* 0x000b002607007388 */ /* 0x000fe20000000800 */
[--C-:B------:R-:W-:Y:S01]  /*1d00*/  IMAD R21, R18, 0x40, R31.reuse ;  /* 0x0000004012157824 */ /* 0x100fe200078e021f */
[----:B------:R-:W-:Y:S02]  /*1d10*/  SHF.R.U32.HI R22, RZ, 0x4, R22 ;  /* 0x00000004ff167819 */ /* 0x000fe40000011616 */
[----:B------:R-:W-:Y:S01]  /*1d20*/  STS [R9+0xc00], R8 ;  /* 0x000c000809007388 */ /* 0x000fe20000000800 */
[----:B------:R-:W-:-:S03]  /*1d30*/  IMAD R31, R0, 0x40, R31 ;  /* 0x00000040001f7824 */ /* 0x000fc600078e021f */
[----:B------:R-:W-:Y:S01]  /*1d40*/  STS [R14+0xd00], R11 ;  /* 0x000d000b0e007388 */ /* 0x000fe20000000800 */
[----:B------:R-:W-:-:S03]  /*1d50*/  LOP3.LUT R0, R26, 0x400, RZ, 0xfc, !PT ;  /* 0x000004001a007812 */ /* 0x000fc600078efcff */
[----:B------:R-:W-:Y:S01]  /*1d60*/  STS [R3+0xe00], R12 ;  /* 0x000e000c03007388 */ /* 0x000fe20000000800 */
[----:B------:R-:W-:-:S03]  /*1d70*/  LOP3.LUT R22, R22, 0xfc, RZ, 0xc0, !PT ;  /* 0x000000fc16167812 */ /* 0x000fc600078ec0ff */
[----:B------:R0:W-:Y:S01]  /*1d80*/  STS [R2+0xf00], R13 ;  /* 0x000f000d02007388 */ /* 0x0001e20000000800 */
[----:B------:R-:W-:Y:S02]  /*1d90*/  LOP3.LUT R18, R26, 0x800, RZ, 0xfc, !PT ;  /* 0x000008001a127812 */ /* 0x000fe400078efcff */
[----:B------:R-:W-:Y:S01]  /*1da0*/  SHF.R.U32.HI R0, RZ, 0x4, R0 ;  /* 0x00000004ff007819 */ /* 0x000fe20000011600 */
[----:B------:R-:W-:Y:S01]  /*1db0*/  VIADD R45, R22, UR4 ;  /* 0x00000004162d7c36 */ /* 0x000fe20008000000 */
[----:B------:R-:W-:Y:S02]  /*1dc0*/  SHF.R.U32.HI R5, RZ, 0x2, R5 ;  /* 0x00000002ff057819 */ /* 0x000fe40000011605 */
[----:B------:R-:W-:Y:S02]  /*1dd0*/  SHF.R.U32.HI R18, RZ, 0x4, R18 ;  /* 0x00000004ff127819 */ /* 0x000fe40000011612 */
[----:B------:R-:W-:Y:S01]  /*1de0*/  LOP3.LUT R0, R0, 0x7c, RZ, 0xc0, !PT ;  /* 0x0000007c00007812 */ /* 0x000fe200078ec0ff */
[----:B0-----:R-:W0:Y:S01]  /*1df0*/  LDC.64 R2, c[0x0][0x238] ;  /* 0x00008e00ff027b82 */ /* 0x001e220000000a00 */
[----:B------:R-:W-:-:S07]  /*1e00*/  SEL R22, RZ, 0x1, P1 ;  /* 0x00000001ff167807 */ /* 0x000fce0000800000 */
[----:B------:R-:W-:Y:S01]  /*1e10*/  BAR.SYNC.DEFER_BLOCKING 0x0 ;  /* 0x0000000000007b1d */ /* 0x000fe20000010000 */
[----:B------:R-:W-:Y:S02]  /*1e20*/  FSETP.GTU.AND P1, PT, R38, RZ, PT ;  /* 0x000000ff2600720b */ /* 0x000fe40003f2c000 */
[----:B------:R-:W-:Y:S01]  /*1e30*/  LOP3.LUT R5, R5, 0x3c, RZ, 0xc0, !PT ;  /* 0x0000003c05057812 */ /* 0x000fe200078ec0ff */
[----:B------:R-:W-:Y:S01]  /*1e40*/  VIADD R37, R0, UR4 ;  /* 0x0000000400257c36 */ /* 0x000fe20008000000 */
[----:B------:R-:W-:Y:S02]  /*1e50*/  LOP3.LUT R18, R18, 0xbc, RZ, 0xc0, !PT ;  /* 0x000000bc12127812 */ /* 0x000fe400078ec0ff */
[----:B------:R-:W-:Y:S02]  /*1e60*/  PRMT R20, R35, 0x3340, R20 ;  /* 0x0000334023147816 */ /* 0x000fe40000000014 */
[----:B------:R-:W-:Y:S02]  /*1e70*/  SEL R24, RZ, 0x1, P1 ;  /* 0x00000001ff187807 */ /* 0x000fe40000800000 */
[----:B------:R-:W-:Y:S01]  /*1e80*/  SEL R35, RZ, 0x1, P6 ;  /* 0x00000001ff237807 */ /* 0x000fe20003000000 */
[----:B------:R-:W-:Y:S01]  /*1e90*/  VIADD R5, R5, UR4 ;  /* 0x0000000405057c36 */ /* 0x000fe20008000000 */
[----:B------:R-:W-:-:S02]  /*1ea0*/  FSETP.GTU.AND P1, PT, R39, RZ, PT ;  /* 0x000000ff2700720b */ /* 0x000fc40003f2c000 */
[----:B------:R-:W-:Y:S01]  /*1eb0*/  FSETP.GTU.AND P6, PT, R40, RZ, PT ;  /* 0x000000ff2800720b */ /* 0x000fe20003fcc000 */
[----:B------:R-:W-:Y:S01]  /*1ec0*/  VIADD R41, R18, UR4 ;  /* 0x0000000412297c36 */ /* 0x000fe20008000000 */
[----:B------:R-:W-:Y:S01]  /*1ed0*/  SEL R28, RZ, 0x1, P1 ;  /* 0x00000001ff1c7807 */ /* 0x000fe20000800000 */
[C---:B------:R-:W-:Y:S01]  /*1ee0*/  IMAD R34, R26.reuse, 0x4, R37 ;  /* 0x000000041a227824 */ /* 0x040fe200078e0225 */
[----:B------:R-:W-:Y:S01]  /*1ef0*/  SEL R37, RZ, 0x1, P6 ;  /* 0x00000001ff257807 */ /* 0x000fe20003000000 */
[----:B------:R-:W-:Y:S01]  /*1f00*/  IMAD R18, R26, 0x4, R5 ;  /* 0x000000041a127824 */ /* 0x000fe200078e0205 */
[----:B------:R-:W-:Y:S01]  /*1f10*/  FSETP.GTU.AND P1, PT, R13, RZ, PT ;  /* 0x000000ff0d00720b */ /* 0x000fe20003f2c000 */
[----:B------:R-:W-:Y:S01]  /*1f20*/  ULDC.64 UR4, c[0x0][0x240] ;  /* 0x0000900000047ab9 */ /* 0x000fe20000000a00 */
[----:B------:R-:W-:Y:S01]  /*1f30*/  FSETP.GTU.AND P6, PT, R12, RZ, PT ;  /* 0x000000ff0c00720b */ /* 0x000fe20003fcc000 */
[----:B------:R-:W-:Y:S01]  /*1f40*/  IMAD R30, R26, 0x4, R41 ;  /* 0x000000041a1e7824 */ /* 0x000fe200078e0229 */
[----:B------:R-:W-:Y:S01]  /*1f50*/  PRMT R33, R6, 0x3340, R33 ;  /* 0x0000334006217816 */ /* 0x000fe20000000021 */
[----:B------:R-:W-:Y:S01]  /*1f60*/  IMAD R26, R26, 0x4, R45 ;  /* 0x000000041a1a7824 */ /* 0x000fe200078e022d */
[----:B------:R-:W-:Y:S01]  /*1f70*/  SEL R32, RZ, 0x1, P1 ;  /* 0x00000001ff207807 */ /* 0x000fe20000800000 */
[----:B------:R-:W-:Y:S01]  /*1f80*/  LDS R4, [R18] ;  /* 0x0000000012047984 */ /* 0x000fe20000000800 */
[----:B------:R-:W-:-:S02]  /*1f90*/  SEL R41, RZ, 0x1, P6 ;  /* 0x00000001ff297807 */ /* 0x000fc40003000000 */
[----:B------:R-:W-:Y:S01]  /*1fa0*/  PRMT R0, R19, 0x3340, R10 ;  /* 0x0000334013007816 */ /* 0x000fe2000000000a */
[----:B------:R-:W-:Y:S01]  /*1fb0*/  LDS R5, [R18+0x4] ;  /* 0x0000040012057984 */ /* 0x000fe20000000800 */
[----:B------:R-:W-:Y:S02]  /*1fc0*/  FSETP.GTU.AND P1, PT, R8, RZ, PT ;  /* 0x000000ff0800720b */ /* 0x000fe40003f2c000 */
[----:B------:R-:W-:Y:S01]  /*1fd0*/  FSETP.GTU.AND P6, PT, R11, RZ, PT ;  /* 0x000000ff0b00720b */ /* 0x000fe20003fcc000 */
[----:B------:R-:W-:Y:S04]  /*1fe0*/  LDS R6, [R18+0x8] ;  /* 0x0000080012067984 */ /* 0x000fe80000000800 */
[----:B------:R-:W1:Y:S04]  /*1ff0*/  LDS R7, [R18+0xc] ;  /* 0x00000c0012077984 */ /* 0x000e680000000800 */
[----:B------:R-:W-:Y:S04]  /*2000*/  LDS R8, [R34+0x1000] ;  /* 0x0010000022087984 */ /* 0x000fe80000000800 */
[----:B------:R-:W-:Y:S04]  /*2010*/  LDS R9, [R34+0x1004] ;  /* 0x0010040022097984 */ /* 0x000fe80000000800 */
[----:B------:R-:W-:Y:S04]  /*2020*/  LDS R10, [R34+0x1008] ;  /* 0x00100800220a7984 */ /* 0x000fe80000000800 */
[----:B------:R-:W2:Y:S04]  /*2030*/  LDS R11, [R34+0x100c] ;  /* 0x00100c00220b7984 */ /* 0x000ea80000000800 */
[----:B------:R-:W-:Y:S04]  /*2040*/  LDS R12, [R30+0x2000] ;  /* 0x002000001e0c7984 */ /* 0x000fe80000000800 */
[----:B------:R-:W-:Y:S04]  /*2050*/  LDS R13, [R30+0x2004] ;  /* 0x002004001e0d7984 */ /* 0x000fe80000000800 */
[----:B------:R-:W-:Y:S04]  /*2060*/  LDS R14, [R30+0x2008] ;  /* 0x002008001e0e7984 */ /* 0x000fe80000000800 */
[----:B------:R3:W4:Y:S04]  /*2070*/  LDS R15, [R30+0x200c] ;  /* 0x00200c001e0f7984 */ /* 0x0007280000000800 */
[----:B------:R-:W-:Y:S04]  /*2080*/  LDS R16, [R26+0x3000] ;  /* 0x003000001a107984 */ /* 0x000fe80000000800 */
[----:B------:R-:W-:Y:S04]  /*2090*/  LDS R17, [R26+0x3004] ;  /* 0x003004001a117984 */ /* 0x000fe80000000800 */
[----:B------:R-:W-:Y:S04]  /*20a0*/  LDS R18, [R26+0x3008] ;  /* 0x003008001a127984 */ /* 0x000fe80000000800 */
[----:B------:R-:W5:Y:S01]  /*20b0*/  LDS R19, [R26+0x300c] ;  /* 0x00300c001a137984 */ /* 0x000f620000000800 */
[----:B------:R-:W-:Y:S01]  /*20c0*/  PRMT R27, R27, 0x3340, R22 ;  /* 0x000033401b1b7816 */ /* 0x000fe20000000016 */
[----:B0-----:R-:W-:Y:S01]  /*20d0*/  IMAD.WIDE R22, R23, 0x4, R2 ;  /* 0x0000000417167825 */ /* 0x001fe200078e0202 */
[----:B---3--:R-:W-:-:S02]  /*20e0*/  SEL R30, RZ, 0x1, P6 ;  /* 0x00000001ff1e7807 */ /* 0x008fc40003000000 */
[----:B------:R-:W-:Y:S02]  /*20f0*/  SEL R39, RZ, 0x1, P1 ;  /* 0x00000001ff277807 */ /* 0x000fe40000800000 */
[----:B------:R-:W-:Y:S01]  /*2100*/  PRMT R37, R37, 0x3340, R28 ;  /* 0x0000334025257816 */ /* 0x000fe2000000001c */
[----:B------:R-:W-:Y:S01]  /*2110*/  IMAD.WIDE R28, R29, 0x4, R2 ;  /* 0x000000041d1c7825 */ /* 0x000fe200078e0202 */
[----:B------:R-:W-:Y:S02]  /*2120*/  PRMT R24, R35, 0x3340, R24 ;  /* 0x0000334023187816 */ /* 0x000fe40000000018 */
[----:B------:R-:W-:Y:S01]  /*2130*/  PRMT R39, R39, 0x3340, R30 ;  /* 0x0000334027277816 */ /* 0x000fe2000000001e */
[--C-:B------:R-:W-:Y:S01]  /*2140*/  IMAD.WIDE R34, R21, 0x4, R2.reuse ;  /* 0x0000000415227825 */ /* 0x100fe200078e0202 */
[----:B------:R-:W-:Y:S01]  /*2150*/  IADD3 R30, P1, R25, UR4, RZ ;  /* 0x00000004191e7c10 */ /* 0x000fe2000ff3e0ff */
[----:B-1----:R0:W-:Y:S02]  /*2160*/  @P4 STG.E.128 desc[UR6][R22.64], R4 ;  /* 0x0000000416004986 */ /* 0x0021e4000c101d06 */
[----:B------:R-:W-:Y:S01]  /*2170*/  IMAD.WIDE R2, R31, 0x4, R2 ;  /* 0x000000041f027825 */ /* 0x000fe200078e0202 */
[----:B------:R-:W-:Y:S01]  /*2180*/  PRMT R32, R41, 0x3340, R32 ;  /* 0x0000334029207816 */ /* 0x000fe20000000020 */
[----:B--2---:R1:W-:Y:S01]  /*2190*/  @P3 STG.E.128 desc[UR6][R28.64], R8 ;  /* 0x000000081c003986 */ /* 0x0043e2000c101d06 */
[----:B------:R-:W-:-:S03]  /*21a0*/  LEA.HI.X.SX32 R31, R25, UR5, 0x1, P1 ;  /* 0x00000005191f7c11 */ /* 0x000fc600088f0eff */
[----:B----4-:R1:W-:Y:S01]  /*21b0*/  @P5 STG.E.128 desc[UR6][R34.64], R12 ;  /* 0x0000000c22005986 */ /* 0x0103e2000c101d06 */
[----:B0-----:R-:W-:Y:S02]  /*21c0*/  PRMT R4, R33, 0x5410, R0 ;  /* 0x0000541021047816 */ /* 0x001fe40000000000 */
[----:B------:R-:W-:Y:S02]  /*21d0*/  PRMT R5, R27, 0x5410, R20 ;  /* 0x000054101b057816 */ /* 0x000fe40000000014 */
[----:B------:R-:W-:Y:S01]  /*21e0*/  PRMT R6, R37, 0x5410, R24 ;  /* 0x0000541025067816 */ /* 0x000fe20000000018 */
[----:B-----5:R1:W-:Y:S01]  /*21f0*/  @P2 STG.E.128 desc[UR6][R2.64], R16 ;  /* 0x0000001002002986 */ /* 0x0203e2000c101d06 */
[----:B------:R-:W-:Y:S01]  /*2200*/  PRMT R7, R39, 0x5410, R32 ;  /* 0x0000541027077816 */ /* 0x000fe20000000020 */
[----:B------:R-:W-:Y:S06]  /*2210*/  @!P0 EXIT ;  /* 0x000000000000894d */ /* 0x000fec0003800000 */
[----:B------:R-:W-:Y:S01]  /*2220*/  STG.E.128 desc[UR6][R30.64], R4 ;  /* 0x000000041e007986 */ /* 0x000fe2000c101d06 */
[----:B------:R-:W-:Y:S05]  /*2230*/  EXIT ;  /* 0x000000000000794d */ /* 0x000fea0003800000 */
.L_x_0:
[----:B------:R-:W-:-:S00]  /*2240*/  BRA `(.L_x_0) ;  /* 0xfffffffc00fc7947 */ /* 0x000fc0000383ffff */
[----:B------:R-:W-:-:S00]  /*2250*/  NOP ;  /* 0x0000000000007918 */ /* 0x000fc00000000000 */
        /* <DEDUP_REMOVED lines=10> */
.L_x_1:


//--------------------- .nv.global.init           --------------------------
	.section	.nv.global.init,"aw",@progbits
.nv.global.init:
	.type		_$_str,@object
	.size		_$_str,(_$_str_$_2 - _$_str)
_$_str:
        /*0000*/ 	.byte	0x5f, 0x5f, 0x43, 0x55, 0x44, 0x41, 0x5f, 0x46, 0x54, 0x5a, 0x00
	.type		_$_str_$_2,@object
	.size		_$_str_$_2,(.L_1 - _$_str_$_2)
_$_str_$_2:
        /*000b*/ 	.byte	0x5f, 0x5f, 0x43, 0x55, 0x44, 0x41, 0x5f, 0x50, 0x52, 0x45, 0x43, 0x5f, 0x53, 0x51, 0x52, 0x54
        /*001b*/ 	.byte	0x00
.L_1:


//--------------------- .nv.shared.triton_poi_fused__native_batch_norm_legit_no_training_relu_threshold_backward_12 --------------------------
	.section	.nv.shared.triton_poi_fused__native_batch_norm_legit_no_training_relu_threshold_backward_12,"aw",@nobits
	.sectionflags	@""
	.align	16
	.zero		1024


//--------------------- .nv.constant0.triton_poi_fused__native_batch_norm_legit_no_training_relu_threshold_backward_12 --------------------------
	.section	.nv.constant0.triton_poi_fused__native_batch_norm_legit_no_training_relu_threshold_backward_12,"a",@progbits
	.sectionflags	@""
	.align	4
.nv.constant0.triton_poi_fused__native_batch_norm_legit_no_training_relu_threshold_backward_12:
	.zero		592
